// auto-generated by cutlass_sweep.gemm — config: {"arch": "sm_90", "cluster_m": 4, "cluster_n": 1, "dtype": "e5m2", "dtype_b": "e5m2", "layout": "nt", "stages": 0, "tile_k": 64, "tile_m": 128, "tile_n": 256}
#include "cutlass/cutlass.h"
#include "cutlass/gemm/collective/collective_builder.hpp"
#include "cutlass/gemm/device/gemm_universal_adapter.h"
#include "cutlass/gemm/kernel/gemm_universal.hpp"
#include "cutlass/epilogue/collective/collective_builder.hpp"

using ElemA = cutlass::float_e5m2_t;
using ElemB = cutlass::float_e5m2_t;
using ElemCD = cutlass::float_e5m2_t;
using Acc  = float;
using TileShape    = cute::Shape<cute::_128, cute::_256, cute::_64>;
using ClusterShape = cute::Shape<cute::_4, cute::_1, cute::_1>;

using CollectiveEpilogue = typename cutlass::epilogue::collective::CollectiveBuilder<
    cutlass::arch::Sm90, cutlass::arch::OpClassTensorOp,
    TileShape, ClusterShape,
    cutlass::epilogue::collective::EpilogueTileAuto,
    Acc, Acc,
    ElemCD, cutlass::layout::RowMajor, 128 / cutlass::sizeof_bits<ElemCD>::value,
    ElemCD, cutlass::layout::RowMajor, 128 / cutlass::sizeof_bits<ElemCD>::value,
    cutlass::epilogue::collective::EpilogueScheduleAuto
  >::CollectiveOp;

using CollectiveMainloop = typename cutlass::gemm::collective::CollectiveBuilder<
    cutlass::arch::Sm90, cutlass::arch::OpClassTensorOp,
    ElemA, cutlass::layout::RowMajor, 128 / cutlass::sizeof_bits<ElemA>::value,
    ElemB, cutlass::layout::ColumnMajor, 128 / cutlass::sizeof_bits<ElemB>::value,
    Acc,
    TileShape, ClusterShape,
    cutlass::gemm::collective::StageCountAutoCarveout<static_cast<int>(sizeof(typename CollectiveEpilogue::SharedStorage))>,
    cutlass::gemm::collective::KernelScheduleAuto
  >::CollectiveOp;

using GemmKernel = cutlass::gemm::kernel::GemmUniversal<
    cute::Shape<int,int,int,int>,
    CollectiveMainloop,
    CollectiveEpilogue
>;
using Gemm = cutlass::gemm::device::GemmUniversalAdapter<GemmKernel>;

// Force the device kernel symbol into the cubin without needing a host main.
auto* _anchor = &cutlass::device_kernel<GemmKernel>;


// ===== COMPILED SASS (sm_90a) =====

	.target	sm_90a

	.elftype	@"ET_EXEC"


//--------------------- .note.nv.tkinfo           --------------------------
	.section	.note.nv.tkinfo,"",@"SHT_NOTE"
	.sectionflags	@"SHF_NOTE_NV_TKINFO"
	.tkinfo
        /*0018*/ 	.word	0x00000002
        /*0030*/ 	.string	""
        /*0030*/ 	.string	"ptxas"
        /*0030*/ 	.string	"Cuda compilation tools, release 13.0, V13.0.88"
        /*0030*/ 	.string	"Build cuda_13.0.r13.0/compiler.36424714_0"
        /*0030*/ 	.string	"-arch sm_90a -m 64 "



//--------------------- .note.nv.cuinfo           --------------------------
	.section	.note.nv.cuinfo,"",@"SHT_NOTE"
	.sectionflags	@"SHF_NOTE_NV_CUINFO"
        /*0018*/ 	.short	0x0002
        /*001a*/ 	.short	0x005a
        /*001c*/ 	.short	0x0082
	.zero		2


//--------------------- .nv.info                  --------------------------
	.section	.nv.info,"",@"SHT_CUDA_INFO"
	.align	4


	//----- nvinfo : EIATTR_REGCOUNT
	.align		4
        /*0000*/ 	.byte	0x04, 0x2f
        /*0002*/ 	.short	(.L_12 - .L_11)
	.align		4
.L_11:
        /*0004*/ 	.word	index@(_ZN7cutlass13device_kernelINS_4gemm6kernel13GemmUniversalIN4cute5tupleIJiiiiEEENS1_10collective13CollectiveMmaINS1_37MainloopSm90TmaGmmaWarpSpecializedFP8ILi9ENS5_IJNS4_1CILi4EEENSA_ILi1EEESC_EEENS1_35KernelTmaWarpSpecializedCooperativeEEENS5_IJNSA_ILi128EEENSA_ILi256EEENSA_ILi64EEEEEENS_12float_e5m2_tENS5_IJlSC_lEEESK_SL_NS4_8TiledMMAINS4_8MMA_AtomIJNS4_4SM904GMMA31MMA_64x256x32_F32E5M2E5M2_SS_TNILNSP_7ScaleInE1ELSR_1EEEEEENS4_6LayoutINS5_IJNSA_ILi2EEESC_SC_EEENS5_IJSC_NSA_ILi0EEESX_EEEEENS5_IJNS4_10UnderscoreES10_S10_EEEEENS4_13SM90_TMA_LOADENS4_14ComposedLayoutINS4_7SwizzleILi2ELi4ELi3EEENS4_18smem_ptr_flag_bitsILi8EEENSU_INS5_IJNSA_ILi8EEESI_EEENS5_IJSI_SC_EEEEEEEvNS4_8identityENS4_23SM90_TMA_LOAD_MULTICASTES1D_vS1E_EENS_8epilogue10collective6detail29Sm90TmaWarpSpecializedAdapterINS1I_15DefaultEpilogueISK_SL_SL_NS1H_6thread17LinearCombinationISK_Li1EffLNS1M_9ScaleType4KindE0ELNS_15FloatRoundStyleE2ESK_EENS1_15EpilogueDefaultEEEEEvvEEEEvNT_6ParamsE)
        /*0008*/ 	.word	0x000000a8


	//----- nvinfo : EIATTR_FRAME_SIZE
	.align		4
.L_12:
        /*000c*/ 	.byte	0x04, 0x11
        /*000e*/ 	.short	(.L_14 - .L_13)
	.align		4
.L_13:
        /*0010*/ 	.word	index@(_ZN7cutlass13device_kernelINS_4gemm6kernel13GemmUniversalIN4cute5tupleIJiiiiEEENS1_10collective13CollectiveMmaINS1_37MainloopSm90TmaGmmaWarpSpecializedFP8ILi9ENS5_IJNS4_1CILi4EEENSA_ILi1EEESC_EEENS1_35KernelTmaWarpSpecializedCooperativeEEENS5_IJNSA_ILi128EEENSA_ILi256EEENSA_ILi64EEEEEENS_12float_e5m2_tENS5_IJlSC_lEEESK_SL_NS4_8TiledMMAINS4_8MMA_AtomIJNS4_4SM904GMMA31MMA_64x256x32_F32E5M2E5M2_SS_TNILNSP_7ScaleInE1ELSR_1EEEEEENS4_6LayoutINS5_IJNSA_ILi2EEESC_SC_EEENS5_IJSC_NSA_ILi0EEESX_EEEEENS5_IJNS4_10UnderscoreES10_S10_EEEEENS4_13SM90_TMA_LOADENS4_14ComposedLayoutINS4_7SwizzleILi2ELi4ELi3EEENS4_18smem_ptr_flag_bitsILi8EEENSU_INS5_IJNSA_ILi8EEESI_EEENS5_IJSI_SC_EEEEEEEvNS4_8identityENS4_23SM90_TMA_LOAD_MULTICASTES1D_vS1E_EENS_8epilogue10collective6detail29Sm90TmaWarpSpecializedAdapterINS1I_15DefaultEpilogueISK_SL_SL_NS1H_6thread17LinearCombinationISK_Li1EffLNS1M_9ScaleType4KindE0ELNS_15FloatRoundStyleE2ESK_EENS1_15EpilogueDefaultEEEEEvvEEEEvNT_6ParamsE)
        /*0014*/ 	.word	0x00000108


	//----- nvinfo : EIATTR_MIN_STACK_SIZE
	.align		4
.L_14:
        /*0018*/ 	.byte	0x04, 0x12
        /*001a*/ 	.short	(.L_16 - .L_15)
	.align		4
.L_15:
        /*001c*/ 	.word	index@(_ZN7cutlass13device_kernelINS_4gemm6kernel13GemmUniversalIN4cute5tupleIJiiiiEEENS1_10collective13CollectiveMmaINS1_37MainloopSm90TmaGmmaWarpSpecializedFP8ILi9ENS5_IJNS4_1CILi4EEENSA_ILi1EEESC_EEENS1_35KernelTmaWarpSpecializedCooperativeEEENS5_IJNSA_ILi128EEENSA_ILi256EEENSA_ILi64EEEEEENS_12float_e5m2_tENS5_IJlSC_lEEESK_SL_NS4_8TiledMMAINS4_8MMA_AtomIJNS4_4SM904GMMA31MMA_64x256x32_F32E5M2E5M2_SS_TNILNSP_7ScaleInE1ELSR_1EEEEEENS4_6LayoutINS5_IJNSA_ILi2EEESC_SC_EEENS5_IJSC_NSA_ILi0EEESX_EEEEENS5_IJNS4_10UnderscoreES10_S10_EEEEENS4_13SM90_TMA_LOADENS4_14ComposedLayoutINS4_7SwizzleILi2ELi4ELi3EEENS4_18smem_ptr_flag_bitsILi8EEENSU_INS5_IJNSA_ILi8EEESI_EEENS5_IJSI_SC_EEEEEEEvNS4_8identityENS4_23SM90_TMA_LOAD_MULTICASTES1D_vS1E_EENS_8epilogue10collective6detail29Sm90TmaWarpSpecializedAdapterINS1I_15DefaultEpilogueISK_SL_SL_NS1H_6thread17LinearCombinationISK_Li1EffLNS1M_9ScaleType4KindE0ELNS_15FloatRoundStyleE2ESK_EENS1_15EpilogueDefaultEEEEEvvEEEEvNT_6ParamsE)
        /*0020*/ 	.word	0x00000108
.L_16:


//--------------------- .nv.compat                --------------------------
	.section	.nv.compat,"",@"SHT_CUDA_COMPAT_INFO"
	.align	4
        /*0000*/ 	.byte	0x02, 0x09, 0x01, 0x00, 0x02, 0x02, 0x04, 0x00, 0x02, 0x05, 0x05, 0x00, 0x03, 0x07, 0x01, 0x01
        /*0010*/ 	.byte	0x02, 0x03, 0x01, 0x00, 0x02, 0x06, 0x01, 0x00, 0x04, 0x0b, 0x08, 0x00, 0x00, 0x00, 0x00, 0x00
        /*0020*/ 	.byte	0x00, 0x00, 0x00, 0x00


//--------------------- .nv.info._ZN7cutlass13device_kernelINS_4gemm6kernel13GemmUniversalIN4cute5tupleIJiiiiEEENS1_10collective13CollectiveMmaINS1_37MainloopSm90TmaGmmaWarpSpecializedFP8ILi9ENS5_IJNS4_1CILi4EEENSA_ILi1EEESC_EEENS1_35KernelTmaWarpSpecializedCooperativeEEENS5_IJNSA_ILi128EEENSA_ILi256EEENSA_ILi64EEEEEENS_12float_e5m2_tENS5_IJlSC_lEEESK_SL_NS4_8TiledMMAINS4_8MMA_AtomIJNS4_4SM904GMMA31MMA_64x256x32_F32E5M2E5M2_SS_TNILNSP_7ScaleInE1ELSR_1EEEEEENS4_6LayoutINS5_IJNSA_ILi2EEESC_SC_EEENS5_IJSC_NSA_ILi0EEESX_EEEEENS5_IJNS4_10UnderscoreES10_S10_EEEEENS4_13SM90_TMA_LOADENS4_14ComposedLayoutINS4_7SwizzleILi2ELi4ELi3EEENS4_18smem_ptr_flag_bitsILi8EEENSU_INS5_IJNSA_ILi8EEESI_EEENS5_IJSI_SC_EEEEEEEvNS4_8identityENS4_23SM90_TMA_LOAD_MULTICASTES1D_vS1E_EENS_8epilogue10collective6detail29Sm90TmaWarpSpecializedAdapterINS1I_15DefaultEpilogueISK_SL_SL_NS1H_6thread17LinearCombinationISK_Li1EffLNS1M_9ScaleType4KindE0ELNS_15FloatRoundStyleE2ESK_EENS1_15EpilogueDefaultEEEEEvvEEEEvNT_6ParamsE --------------------------
	.section	.nv.info._ZN7cutlass13device_kernelINS_4gemm6kernel13GemmUniversalIN4cute5tupleIJiiiiEEENS1_10collective13CollectiveMmaINS1_37MainloopSm90TmaGmmaWarpSpecializedFP8ILi9ENS5_IJNS4_1CILi4EEENSA_ILi1EEESC_EEENS1_35KernelTmaWarpSpecializedCooperativeEEENS5_IJNSA_ILi128EEENSA_ILi256EEENSA_ILi64EEEEEENS_12float_e5m2_tENS5_IJlSC_lEEESK_SL_NS4_8TiledMMAINS4_8MMA_AtomIJNS4_4SM904GMMA31MMA_64x256x32_F32E5M2E5M2_SS_TNILNSP_7ScaleInE1ELSR_1EEEEEENS4_6LayoutINS5_IJNSA_ILi2EEESC_SC_EEENS5_IJSC_NSA_ILi0EEESX_EEEEENS5_IJNS4_10UnderscoreES10_S10_EEEEENS4_13SM90_TMA_LOADENS4_14ComposedLayoutINS4_7SwizzleILi2ELi4ELi3EEENS4_18smem_ptr_flag_bitsILi8EEENSU_INS5_IJNSA_ILi8EEESI_EEENS5_IJSI_SC_EEEEEEEvNS4_8identityENS4_23SM90_TMA_LOAD_MULTICASTES1D_vS1E_EENS_8epilogue10collective6detail29Sm90TmaWarpSpecializedAdapterINS1I_15DefaultEpilogueISK_SL_SL_NS1H_6thread17LinearCombinationISK_Li1EffLNS1M_9ScaleType4KindE0ELNS_15FloatRoundStyleE2ESK_EENS1_15EpilogueDefaultEEEEEvvEEEEvNT_6ParamsE,"",@"SHT_CUDA_INFO"
	.sectionflags	@""
	.align	4


	//----- nvinfo : EIATTR_CUDA_API_VERSION
	.align		4
        /*0000*/ 	.byte	0x04, 0x37
        /*0002*/ 	.short	(.L_18 - .L_17)
.L_17:
        /*0004*/ 	.word	0x00000082


	//----- nvinfo : EIATTR_KPARAM_INFO
	.align		4
.L_18:
        /*0008*/ 	.byte	0x04, 0x17
        /*000a*/ 	.short	(.L_20 - .L_19)
.L_19:
        /*000c*/ 	.word	0x00000000
        /*0010*/ 	.short	0x0000
        /*0012*/ 	.short	0x0070
        /*0014*/ 	.byte	0x00, 0xf0, 0x01, 0x10


	//----- nvinfo : EIATTR_SPARSE_MMA_MASK
	.align		4
.L_20:
        /*0018*/ 	.byte	0x03, 0x50
        /*001a*/ 	.short	0x0000


	//----- nvinfo : EIATTR_MAXREG_COUNT
	.align		4
        /*001c*/ 	.byte	0x03, 0x1b
        /*001e*/ 	.short	0x00a8


	//----- nvinfo : EIATTR_NUM_BARRIERS
	.align		4
        /*0020*/ 	.byte	0x02, 0x4c
        /*0022*/ 	.byte	0x01
	.zero		1


	//----- nvinfo : EIATTR_ANNOTATIONS
	.align		4
        /*0024*/ 	.byte	0x04, 0x55
        /*0026*/ 	.short	(.L_22 - .L_21)


	//   ....[0]....
.L_21:
        /*0028*/ 	.word	0x00000001
        /*002c*/ 	.byte	0x00, 0x08, 0x00, 0x00, 0x01, 0x00, 0x00, 0x00, 0xf0, 0x08, 0x00, 0x00, 0x01, 0x00, 0x00, 0x00
        /* <DEDUP_REMOVED lines=198> */
        /*0c9c*/ 	.byte	0x10, 0x07, 0x01, 0x00


	//----- nvinfo : EIATTR_MERCURY_ISA_VERSION
	.align		4
.L_22:
        /*0ca0*/ 	.byte	0x03, 0x5f
        /*0ca2*/ 	.short	0x0101


	//----- nvinfo : EIATTR_INT_WARP_WIDE_INSTR_OFFSETS
	.align		4
        /*0ca4*/ 	.byte	0x04, 0x31
        /*0ca6*/ 	.short	(.L_24 - .L_23)


	//   ....[0]....
.L_23:
        /*0ca8*/ 	.word	0x00000640


	//   ....[1]....
        /*0cac*/ 	.word	0x00000650


	//   ....[2]....
        /*0cb0*/ 	.word	0x000007d0


	//----- nvinfo : EIATTR_COOP_GROUP_MASK_REGIDS
	.align		4
.L_24:
        /*0cb4*/ 	.byte	0x04, 0x29
        /*0cb6*/ 	.short	(.L_26 - .L_25)


	//   ....[0]....
.L_25:
        /*0cb8*/ 	.word	0xffffffff


	//   ....[1]....
        /*0cbc*/ 	.word	0xffffffff


	//   ....[2]....
        /*0cc0*/ 	.word	0xffffffff


	//   ....[3]....
        /*0cc4*/ 	.word	0xffffffff


	//   ....[4]....
        /*0cc8*/ 	.word	0xffffffff


	//   ....[5]....
        /*0ccc*/ 	.word	0xffffffff


	//----- nvinfo : EIATTR_COOP_GROUP_INSTR_OFFSETS
	.align		4
.L_26:
        /*0cd0*/ 	.byte	0x04, 0x28
        /*0cd2*/ 	.short	(.L_28 - .L_27)


	//   ....[0]....
.L_27:
        /*0cd4*/ 	.word	0x00000070


	//   ....[1]....
        /*0cd8*/ 	.word	0x00000080


	//   ....[2]....
        /*0cdc*/ 	.word	0x000001a0


	//   ....[3]....
        /*0ce0*/ 	.word	0x000004a0


	//   ....[4]....
        /*0ce4*/ 	.word	0x00000930


	//   ....[5]....
        /*0ce8*/ 	.word	0x000016b0


	//----- nvinfo : EIATTR_REG_RECONFIG
	.align		4
.L_28:
        /*0cec*/ 	.byte	0x01, 0x54
	.zero		2


	//----- nvinfo : EIATTR_MBARRIER_INSTR_OFFSETS
	.align		4
        /*0cf0*/ 	.byte	0x04, 0x39
        /*0cf2*/ 	.short	(.L_30 - .L_29)


	//   ....[0]....
.L_29:
        /*0cf4*/ 	.word	0x00000360
        /*0cf8*/ 	.word	0x000000ff
        /*0cfc*/ 	.word	0x00000000
        /*0d00*/ 	.short	0x0100
        /*0d02*/ 	.byte	0x09
	.zero		1


	//   ....[1]....
        /*0d04*/ 	.word	0x00000370
        /*0d08*/ 	.word	0x000000ff
        /*0d0c*/ 	.word	0x00000048
        /*0d10*/ 	.short	0x0100
        /*0d12*/ 	.byte	0x09
	.zero		1


	//   ....[2]....
        /*0d14*/ 	.word	0x00000380
        /*0d18*/ 	.word	0x000000ff
        /*0d1c*/ 	.word	0x00000008
        /*0d20*/ 	.short	0x0100
        /*0d22*/ 	.byte	0x09
	.zero		1


	//   ....[3]....
        /*0d24*/ 	.word	0x00000390
        /*0d28*/ 	.word	0x000000ff
        /*0d2c*/ 	.word	0x00000050
        /*0d30*/ 	.short	0x0100
        /*0d32*/ 	.byte	0x09
	.zero		1


	//   ....[4]....
        /*0d34*/ 	.word	0x000003a0
        /*0d38*/ 	.word	0x000000ff
        /*0d3c*/ 	.word	0x00000010
        /*0d40*/ 	.short	0x0100
        /*0d42*/ 	.byte	0x09
	.zero		1


	//   ....[5]....
        /*0d44*/ 	.word	0x000003b0
        /*0d48*/ 	.word	0x000000ff
        /*0d4c*/ 	.word	0x00000058
        /*0d50*/ 	.short	0x0100
        /*0d52*/ 	.byte	0x09
	.zero		1


	//   ....[6]....
        /*0d54*/ 	.word	0x000003c0
        /*0d58*/ 	.word	0x000000ff
        /*0d5c*/ 	.word	0x00000018
        /*0d60*/ 	.short	0x0100
        /*0d62*/ 	.byte	0x09
	.zero		1


	//   ....[7]....
        /*0d64*/ 	.word	0x000003d0
        /*0d68*/ 	.word	0x000000ff
        /*0d6c*/ 	.word	0x00000060
        /*0d70*/ 	.short	0x0100
        /*0d72*/ 	.byte	0x09
	.zero		1


	//   ....[8]....
        /*0d74*/ 	.word	0x000003e0
        /*0d78*/ 	.word	0x000000ff
        /*0d7c*/ 	.word	0x00000020
        /*0d80*/ 	.short	0x0100
        /*0d82*/ 	.byte	0x09
	.zero		1


	//   ....[9]....
        /*0d84*/ 	.word	0x000003f0
        /*0d88*/ 	.word	0x000000ff
        /*0d8c*/ 	.word	0x00000068
        /*0d90*/ 	.short	0x0100
        /*0d92*/ 	.byte	0x09
	.zero		1


	//   ....[10]....
        /*0d94*/ 	.word	0x00000400
        /*0d98*/ 	.word	0x000000ff
        /*0d9c*/ 	.word	0x00000028
        /*0da0*/ 	.short	0x0100
        /*0da2*/ 	.byte	0x09
	.zero		1


	//   ....[11]....
        /*0da4*/ 	.word	0x00000410
        /*0da8*/ 	.word	0x000000ff
        /*0dac*/ 	.word	0x00000070
        /*0db0*/ 	.short	0x0100
        /*0db2*/ 	.byte	0x09
	.zero		1


	//   ....[12]....
        /*0db4*/ 	.word	0x00000420
        /*0db8*/ 	.word	0x000000ff
        /*0dbc*/ 	.word	0x00000030
        /*0dc0*/ 	.short	0x0100
        /*0dc2*/ 	.byte	0x09
	.zero		1


	//   ....[13]....
        /*0dc4*/ 	.word	0x00000430
        /*0dc8*/ 	.word	0x000000ff
        /*0dcc*/ 	.word	0x00000078
        /*0dd0*/ 	.short	0x0100
        /*0dd2*/ 	.byte	0x09
	.zero		1


	//   ....[14]....
        /*0dd4*/ 	.word	0x00000440
        /*0dd8*/ 	.word	0x000000ff
        /*0ddc*/ 	.word	0x00000038
        /*0de0*/ 	.short	0x0100
        /*0de2*/ 	.byte	0x09
	.zero		1


	//   ....[15]....
        /*0de4*/ 	.word	0x00000450
        /*0de8*/ 	.word	0x000000ff
        /*0dec*/ 	.word	0x00000080
        /*0df0*/ 	.short	0x0100
        /*0df2*/ 	.byte	0x09
	.zero		1


	//   ....[16]....
        /*0df4*/ 	.word	0x00000460
        /*0df8*/ 	.word	0x000000ff
        /*0dfc*/ 	.word	0x00000040
        /*0e00*/ 	.short	0x0100
        /*0e02*/ 	.byte	0x09
	.zero		1


	//   ....[17]....
        /*0e04*/ 	.word	0x00000470
        /*0e08*/ 	.word	0x000000ff
        /*0e0c*/ 	.word	0x00000088
        /*0e10*/ 	.short	0x0100
        /*0e12*/ 	.byte	0x09
	.zero		1


	//   ....[18]....
        /*0e14*/ 	.word	0x00000850
        /*0e18*/ 	.word	0x000000ff
        /*0e1c*/ 	.word	0x000000a0
        /*0e20*/ 	.short	0x0100
        /*0e22*/ 	.byte	0x06
	.zero		1


	//   ....[19]....
        /*0e24*/ 	.word	0x000008b0
        /*0e28*/ 	.word	0x000000ff
        /*0e2c*/ 	.word	0x000000a8
        /*0e30*/ 	.short	0x0100
        /*0e32*/ 	.byte	0x06
	.zero		1


	//   ....[20]....
        /*0e34*/ 	.word	0x00001ec0
        /*0e38*/ 	.word	0x000000ff
        /*0e3c*/ 	.word	0x00000000
        /*0e40*/ 	.short	0x010a
        /*0e42*/ 	.byte	0x06
	.zero		1


	//   ....[21]....
        /*0e44*/ 	.word	0x00001f00
        /*0e48*/ 	.word	0x000000ff
        /*0e4c*/ 	.word	0x00000000
        /*0e50*/ 	.short	0x010a
        /*0e52*/ 	.byte	0x06
	.zero		1


	//   ....[22]....
        /*0e54*/ 	.word	0x00003110
        /*0e58*/ 	.word	0x000000ff
        /*0e5c*/ 	.word	0x00000000
        /*0e60*/ 	.short	0x010a
        /*0e62*/ 	.byte	0x09
	.zero		1


	//   ....[23]....
        /*0e64*/ 	.word	0x00003150
        /*0e68*/ 	.word	0x000000ff
        /*0e6c*/ 	.word	0x00000000
        /*0e70*/ 	.short	0x010a
        /*0e72*/ 	.byte	0x09
	.zero		1


	//   ....[24]....
        /*0e74*/ 	.word	0x000041e0
        /*0e78*/ 	.word	0x000000e5
        /*0e7c*/ 	.word	0x00000000
        /*0e80*/ 	.short	0x0101
        /*0e82*/ 	.byte	0x3f
	.zero		1


	//   ....[25]....
        /*0e84*/ 	.word	0x00005400
        /*0e88*/ 	.word	0x00000018
        /*0e8c*/ 	.word	0x00000000
        /*0e90*/ 	.short	0x0101
        /*0e92*/ 	.byte	0x3f
	.zero		1


	//   ....[26]....
        /*0e94*/ 	.word	0x0000f640
        /*0e98*/ 	.word	0x0000000d
        /*0e9c*/ 	.word	0x00000048
        /*0ea0*/ 	.short	0x010a
        /*0ea2*/ 	.byte	0x3f
	.zero		1


	//   ....[27]....
        /*0ea4*/ 	.word	0x0000fa20
        /*0ea8*/ 	.word	0x00000004
        /*0eac*/ 	.word	0x000000a8
        /*0eb0*/ 	.short	0x0101
        /*0eb2*/ 	.byte	0x3f
	.zero		1


	//   ....[28]....
        /*0eb4*/ 	.word	0x00010190
        /*0eb8*/ 	.word	0x00000005
        /*0ebc*/ 	.word	0x00000000
        /*0ec0*/ 	.short	0x010a
        /*0ec2*/ 	.byte	0x3f
	.zero		1


	//   ....[29]....
        /*0ec4*/ 	.word	0x00010210
        /*0ec8*/ 	.word	0x00000007
        /*0ecc*/ 	.word	0x00000000
        /*0ed0*/ 	.short	0x010a
        /*0ed2*/ 	.byte	0x3f
	.zero		1


	//   ....[30]....
        /*0ed4*/ 	.word	0x000102a0
        /*0ed8*/ 	.word	0x00000006
        /*0edc*/ 	.word	0x00000000
        /*0ee0*/ 	.short	0x010a
        /*0ee2*/ 	.byte	0x3f
	.zero		1


	//   ....[31]....
        /*0ee4*/ 	.word	0x00010330
        /*0ee8*/ 	.word	0x00000007
        /*0eec*/ 	.word	0x00000000
        /*0ef0*/ 	.short	0x010a
        /*0ef2*/ 	.byte	0x3f
	.zero		1


	//   ....[32]....
        /*0ef4*/ 	.word	0x000103c0
        /*0ef8*/ 	.word	0x00000006
        /*0efc*/ 	.word	0x00000000
        /*0f00*/ 	.short	0x010a
        /*0f02*/ 	.byte	0x3f
	.zero		1


	//   ....[33]....
        /*0f04*/ 	.word	0x00010450
        /*0f08*/ 	.word	0x00000007
        /*0f0c*/ 	.word	0x00000000
        /*0f10*/ 	.short	0x010a
        /*0f12*/ 	.byte	0x3f
	.zero		1


	//   ....[34]....
        /*0f14*/ 	.word	0x000104e0
        /*0f18*/ 	.word	0x00000006
        /*0f1c*/ 	.word	0x00000000
        /*0f20*/ 	.short	0x010a
        /*0f22*/ 	.byte	0x3f
	.zero		1


	//   ....[35]....
        /*0f24*/ 	.word	0x00010570
        /*0f28*/ 	.word	0x00000007
        /*0f2c*/ 	.word	0x00000000
        /*0f30*/ 	.short	0x010a
        /*0f32*/ 	.byte	0x3f
	.zero		1


	//   ....[36]....
        /*0f34*/ 	.word	0x00010600
        /*0f38*/ 	.word	0x00000003
        /*0f3c*/ 	.word	0x00000000
        /*0f40*/ 	.short	0x010a
        /*0f42*/ 	.byte	0x3f
	.zero		1


	//   ....[37]....
        /*0f44*/ 	.word	0x00010670
        /*0f48*/ 	.word	0x00000003
        /*0f4c*/ 	.word	0x00000000
        /*0f50*/ 	.short	0x010a
        /*0f52*/ 	.byte	0x3f
	.zero		1


	//   ....[38]....
        /*0f54*/ 	.word	0x000106e0
        /*0f58*/ 	.word	0x00000000
        /*0f5c*/ 	.word	0x00000000
        /*0f60*/ 	.short	0x010a
        /*0f62*/ 	.byte	0x3f
	.zero		1


	//   ....[39]....
        /*0f64*/ 	.word	0x000107c0
        /*0f68*/ 	.word	0x0000000d
        /*0f6c*/ 	.word	0x00000048
        /*0f70*/ 	.short	0x010a
        /*0f72*/ 	.byte	0x3f
	.zero		1


	//   ....[40]....
        /*0f74*/ 	.word	0x00010890
        /*0f78*/ 	.word	0x00000005
        /*0f7c*/ 	.word	0x00000000
        /*0f80*/ 	.short	0x010a
        /*0f82*/ 	.byte	0x3f
	.zero		1


	//   ....[41]....
        /*0f84*/ 	.word	0x000108e0
        /*0f88*/ 	.word	0x00000007
        /*0f8c*/ 	.word	0x00000000
        /*0f90*/ 	.short	0x010a
        /*0f92*/ 	.byte	0x3f
	.zero		1


	//   ....[42]....
        /*0f94*/ 	.word	0x00010930
        /*0f98*/ 	.word	0x00000006
        /*0f9c*/ 	.word	0x00000000
        /*0fa0*/ 	.short	0x010a
        /*0fa2*/ 	.byte	0x3f
	.zero		1


	//   ....[43]....
        /*0fa4*/ 	.word	0x00010980
        /*0fa8*/ 	.word	0x00000007
        /*0fac*/ 	.word	0x00000000
        /*0fb0*/ 	.short	0x010a
        /*0fb2*/ 	.byte	0x3f
	.zero		1


	//   ....[44]....
        /*0fb4*/ 	.word	0x000109d0
        /*0fb8*/ 	.word	0x00000006
        /*0fbc*/ 	.word	0x00000000
        /*0fc0*/ 	.short	0x010a
        /*0fc2*/ 	.byte	0x3f
	.zero		1


	//   ....[45]....
        /*0fc4*/ 	.word	0x00010a20
        /*0fc8*/ 	.word	0x00000007
        /*0fcc*/ 	.word	0x00000000
        /*0fd0*/ 	.short	0x010a
        /*0fd2*/ 	.byte	0x3f
	.zero		1


	//   ....[46]....
        /*0fd4*/ 	.word	0x00010a70
        /*0fd8*/ 	.word	0x00000006
        /*0fdc*/ 	.word	0x00000000
        /*0fe0*/ 	.short	0x010a
        /*0fe2*/ 	.byte	0x3f
	.zero		1


	//   ....[47]....
        /*0fe4*/ 	.word	0x00010ac0
        /*0fe8*/ 	.word	0x00000007
        /*0fec*/ 	.word	0x00000000
        /*0ff0*/ 	.short	0x010a
        /*0ff2*/ 	.byte	0x3f
	.zero		1


	//----- nvinfo : EIATTR_NUM_MBARRIERS
	.align		4
.L_30:
        /*0ff4*/ 	.byte	0x03, 0x38
        /*0ff6*/ 	.short	0x0014


	//----- nvinfo : EIATTR_EXIT_INSTR_OFFSETS
	.align		4
        /*0ff8*/ 	.byte	0x04, 0x1c
        /*0ffa*/ 	.short	(.L_32 - .L_31)


	//   ....[0]....
.L_31:
        /*0ffc*/ 	.word	0x00000ac0


	//   ....[1]....
        /*1000*/ 	.word	0x00001350


	//   ....[2]....
        /*1004*/ 	.word	0x0000ed20


	//   ....[3]....
        /*1008*/ 	.word	0x0000f2b0


	//   ....[4]....
        /*100c*/ 	.word	0x00010650


	//----- nvinfo : EIATTR_MAX_THREADS
	.align		4
.L_32:
        /*1010*/ 	.byte	0x04, 0x05
        /*1012*/ 	.short	(.L_34 - .L_33)
.L_33:
        /*1014*/ 	.word	0x00000180
        /*1018*/ 	.word	0x00000001
        /*101c*/ 	.word	0x00000001


	//----- nvinfo : EIATTR_CRS_STACK_SIZE
	.align		4
.L_34:
        /*1020*/ 	.byte	0x04, 0x1e
        /*1022*/ 	.short	(.L_36 - .L_35)
.L_35:
        /*1024*/ 	.word	0x00000000


	//----- nvinfo : EIATTR_CBANK_PARAM_SIZE
	.align		4
.L_36:
        /*1028*/ 	.byte	0x03, 0x19
        /*102a*/ 	.short	0x0470


	//----- nvinfo : EIATTR_PARAM_CBANK
	.align		4
        /*102c*/ 	.byte	0x04, 0x0a
        /*102e*/ 	.short	(.L_38 - .L_37)
	.align		4
.L_37:
        /*1030*/ 	.word	index@(.nv.constant0._ZN7cutlass13device_kernelINS_4gemm6kernel13GemmUniversalIN4cute5tupleIJiiiiEEENS1_10collective13CollectiveMmaINS1_37MainloopSm90TmaGmmaWarpSpecializedFP8ILi9ENS5_IJNS4_1CILi4EEENSA_ILi1EEESC_EEENS1_35KernelTmaWarpSpecializedCooperativeEEENS5_IJNSA_ILi128EEENSA_ILi256EEENSA_ILi64EEEEEENS_12float_e5m2_tENS5_IJlSC_lEEESK_SL_NS4_8TiledMMAINS4_8MMA_AtomIJNS4_4SM904GMMA31MMA_64x256x32_F32E5M2E5M2_SS_TNILNSP_7ScaleInE1ELSR_1EEEEEENS4_6LayoutINS5_IJNSA_ILi2EEESC_SC_EEENS5_IJSC_NSA_ILi0EEESX_EEEEENS5_IJNS4_10UnderscoreES10_S10_EEEEENS4_13SM90_TMA_LOADENS4_14ComposedLayoutINS4_7SwizzleILi2ELi4ELi3EEENS4_18smem_ptr_flag_bitsILi8EEENSU_INS5_IJNSA_ILi8EEESI_EEENS5_IJSI_SC_EEEEEEEvNS4_8identityENS4_23SM90_TMA_LOAD_MULTICASTES1D_vS1E_EENS_8epilogue10collective6detail29Sm90TmaWarpSpecializedAdapterINS1I_15DefaultEpilogueISK_SL_SL_NS1H_6thread17LinearCombinationISK_Li1EffLNS1M_9ScaleType4KindE0ELNS_15FloatRoundStyleE2ESK_EENS1_15EpilogueDefaultEEEEEvvEEEEvNT_6ParamsE)
        /*1034*/ 	.short	0x0210
        /*1036*/ 	.short	0x0470


	//----- nvinfo : EIATTR_SW_WAR
	.align		4
.L_38:
        /*1038*/ 	.byte	0x04, 0x36
        /*103a*/ 	.short	(.L_40 - .L_39)
.L_39:
        /*103c*/ 	.word	0x00000008
.L_40:


//--------------------- .nv.callgraph             --------------------------
	.section	.nv.callgraph,"",@"SHT_CUDA_CALLGRAPH"
	.align	4
	.sectionentsize	8
	.align		4
        /*0000*/ 	.word	0x00000000
	.align		4
        /*0004*/ 	.word	0xffffffff
	.align		4
        /*0008*/ 	.word	0x00000000
	.align		4
        /*000c*/ 	.word	0xfffffffe
	.align		4
        /*0010*/ 	.word	0x00000000
	.align		4
        /*0014*/ 	.word	0xfffffffd
	.align		4
        /*0018*/ 	.word	0x00000000
	.align		4
        /*001c*/ 	.word	0xfffffffc


//--------------------- .nv.constant4             --------------------------
	.section	.nv.constant4,"a",@progbits
	.align	8
	.align		8
.nv.constant4:
        /*0000*/ 	.dword	_ZN40_INTERNAL_a5dab704_4_k_cu_432a921b_251924cuda3std3__45__cpo5beginE
	.align		8
        /*0008*/ 	.dword	_ZN40_INTERNAL_a5dab704_4_k_cu_432a921b_251924cuda3std3__45__cpo3endE
	.align		8
        /*0010*/ 	.dword	_ZN40_INTERNAL_a5dab704_4_k_cu_432a921b_251924cuda3std3__45__cpo6cbeginE
	.align		8
        /*0018*/ 	.dword	_ZN40_INTERNAL_a5dab704_4_k_cu_432a921b_251924cuda3std3__45__cpo4cendE
	.align		8
        /*0020*/ 	.dword	_ZN40_INTERNAL_a5dab704_4_k_cu_432a921b_251924cuda3std3__442_GLOBAL__N__a5dab704_4_k_cu_432a921b_251926ignoreE
	.align		8
        /*0028*/ 	.dword	_ZN40_INTERNAL_a5dab704_4_k_cu_432a921b_251924cuda3std3__419piecewise_constructE
	.align		8
        /*0030*/ 	.dword	_ZN40_INTERNAL_a5dab704_4_k_cu_432a921b_251924cuda3std3__48in_placeE
	.align		8
        /*0038*/ 	.dword	_ZN40_INTERNAL_a5dab704_4_k_cu_432a921b_251924cuda3std6ranges3__45__cpo4swapE
	.align		8
        /*0040*/ 	.dword	_ZN40_INTERNAL_a5dab704_4_k_cu_432a921b_251924cuda3std6ranges3__45__cpo9iter_moveE
	.align		8
        /*0048*/ 	.dword	_ZN40_INTERNAL_a5dab704_4_k_cu_432a921b_251924cute7productE
	.align		8
        /*0050*/ 	.dword	_ZN40_INTERNAL_a5dab704_4_k_cu_432a921b_251924cute1_E


//--------------------- .text._ZN7cutlass13device_kernelINS_4gemm6kernel13GemmUniversalIN4cute5tupleIJiiiiEEENS1_10collective13CollectiveMmaINS1_37MainloopSm90TmaGmmaWarpSpecializedFP8ILi9ENS5_IJNS4_1CILi4EEENSA_ILi1EEESC_EEENS1_35KernelTmaWarpSpecializedCooperativeEEENS5_IJNSA_ILi128EEENSA_ILi256EEENSA_ILi64EEEEEENS_12float_e5m2_tENS5_IJlSC_lEEESK_SL_NS4_8TiledMMAINS4_8MMA_AtomIJNS4_4SM904GMMA31MMA_64x256x32_F32E5M2E5M2_SS_TNILNSP_7ScaleInE1ELSR_1EEEEEENS4_6LayoutINS5_IJNSA_ILi2EEESC_SC_EEENS5_IJSC_NSA_ILi0EEESX_EEEEENS5_IJNS4_10UnderscoreES10_S10_EEEEENS4_13SM90_TMA_LOADENS4_14ComposedLayoutINS4_7SwizzleILi2ELi4ELi3EEENS4_18smem_ptr_flag_bitsILi8EEENSU_INS5_IJNSA_ILi8EEESI_EEENS5_IJSI_SC_EEEEEEEvNS4_8identityENS4_23SM90_TMA_LOAD_MULTICASTES1D_vS1E_EENS_8epilogue10collective6detail29Sm90TmaWarpSpecializedAdapterINS1I_15DefaultEpilogueISK_SL_SL_NS1H_6thread17LinearCombinationISK_Li1EffLNS1M_9ScaleType4KindE0ELNS_15FloatRoundStyleE2ESK_EENS1_15EpilogueDefaultEEEEEvvEEEEvNT_6ParamsE --------------------------
	.section	.text._ZN7cutlass13device_kernelINS_4gemm6kernel13GemmUniversalIN4cute5tupleIJiiiiEEENS1_10collective13CollectiveMmaINS1_37MainloopSm90TmaGmmaWarpSpecializedFP8ILi9ENS5_IJNS4_1CILi4EEENSA_ILi1EEESC_EEENS1_35KernelTmaWarpSpecializedCooperativeEEENS5_IJNSA_ILi128EEENSA_ILi256EEENSA_ILi64EEEEEENS_12float_e5m2_tENS5_IJlSC_lEEESK_SL_NS4_8TiledMMAINS4_8MMA_AtomIJNS4_4SM904GMMA31MMA_64x256x32_F32E5M2E5M2_SS_TNILNSP_7ScaleInE1ELSR_1EEEEEENS4_6LayoutINS5_IJNSA_ILi2EEESC_SC_EEENS5_IJSC_NSA_ILi0EEESX_EEEEENS5_IJNS4_10UnderscoreES10_S10_EEEEENS4_13SM90_TMA_LOADENS4_14ComposedLayoutINS4_7SwizzleILi2ELi4ELi3EEENS4_18smem_ptr_flag_bitsILi8EEENSU_INS5_IJNSA_ILi8EEESI_EEENS5_IJSI_SC_EEEEEEEvNS4_8identityENS4_23SM90_TMA_LOAD_MULTICASTES1D_vS1E_EENS_8epilogue10collective6detail29Sm90TmaWarpSpecializedAdapterINS1I_15DefaultEpilogueISK_SL_SL_NS1H_6thread17LinearCombinationISK_Li1EffLNS1M_9ScaleType4KindE0ELNS_15FloatRoundStyleE2ESK_EENS1_15EpilogueDefaultEEEEEvvEEEEvNT_6ParamsE,"ax",@progbits
	.align	128
.text._ZN7cutlass13device_kernelINS_4gemm6kernel13GemmUniversalIN4cute5tupleIJiiiiEEENS1_10collective13CollectiveMmaINS1_37MainloopSm90TmaGmmaWarpSpecializedFP8ILi9ENS5_IJNS4_1CILi4EEENSA_ILi1EEESC_EEENS1_35KernelTmaWarpSpecializedCooperativeEEENS5_IJNSA_ILi128EEENSA_ILi256EEENSA_ILi64EEEEEENS_12float_e5m2_tENS5_IJlSC_lEEESK_SL_NS4_8TiledMMAINS4_8MMA_AtomIJNS4_4SM904GMMA31MMA_64x256x32_F32E5M2E5M2_SS_TNILNSP_7ScaleInE1ELSR_1EEEEEENS4_6LayoutINS5_IJNSA_ILi2EEESC_SC_EEENS5_IJSC_NSA_ILi0EEESX_EEEEENS5_IJNS4_10UnderscoreES10_S10_EEEEENS4_13SM90_TMA_LOADENS4_14ComposedLayoutINS4_7SwizzleILi2ELi4ELi3EEENS4_18smem_ptr_flag_bitsILi8EEENSU_INS5_IJNSA_ILi8EEESI_EEENS5_IJSI_SC_EEEEEEEvNS4_8identityENS4_23SM90_TMA_LOAD_MULTICASTES1D_vS1E_EENS_8epilogue10collective6detail29Sm90TmaWarpSpecializedAdapterINS1I_15DefaultEpilogueISK_SL_SL_NS1H_6thread17LinearCombinationISK_Li1EffLNS1M_9ScaleType4KindE0ELNS_15FloatRoundStyleE2ESK_EENS1_15EpilogueDefaultEEEEEvvEEEEvNT_6ParamsE:
        .type           _ZN7cutlass13device_kernelINS_4gemm6kernel13GemmUniversalIN4cute5tupleIJiiiiEEENS1_10collective13CollectiveMmaINS1_37MainloopSm90TmaGmmaWarpSpecializedFP8ILi9ENS5_IJNS4_1CILi4EEENSA_ILi1EEESC_EEENS1_35KernelTmaWarpSpecializedCooperativeEEENS5_IJNSA_ILi128EEENSA_ILi256EEENSA_ILi64EEEEEENS_12float_e5m2_tENS5_IJlSC_lEEESK_SL_NS4_8TiledMMAINS4_8MMA_AtomIJNS4_4SM904GMMA31MMA_64x256x32_F32E5M2E5M2_SS_TNILNSP_7ScaleInE1ELSR_1EEEEEENS4_6LayoutINS5_IJNSA_ILi2EEESC_SC_EEENS5_IJSC_NSA_ILi0EEESX_EEEEENS5_IJNS4_10UnderscoreES10_S10_EEEEENS4_13SM90_TMA_LOADENS4_14ComposedLayoutINS4_7SwizzleILi2ELi4ELi3EEENS4_18smem_ptr_flag_bitsILi8EEENSU_INS5_IJNSA_ILi8EEESI_EEENS5_IJSI_SC_EEEEEEEvNS4_8identityENS4_23SM90_TMA_LOAD_MULTICASTES1D_vS1E_EENS_8epilogue10collective6detail29Sm90TmaWarpSpecializedAdapterINS1I_15DefaultEpilogueISK_SL_SL_NS1H_6thread17LinearCombinationISK_Li1EffLNS1M_9ScaleType4KindE0ELNS_15FloatRoundStyleE2ESK_EENS1_15EpilogueDefaultEEEEEvvEEEEvNT_6ParamsE,@function
        .size           _ZN7cutlass13device_kernelINS_4gemm6kernel13GemmUniversalIN4cute5tupleIJiiiiEEENS1_10collective13CollectiveMmaINS1_37MainloopSm90TmaGmmaWarpSpecializedFP8ILi9ENS5_IJNS4_1CILi4EEENSA_ILi1EEESC_EEENS1_35KernelTmaWarpSpecializedCooperativeEEENS5_IJNSA_ILi128EEENSA_ILi256EEENSA_ILi64EEEEEENS_12float_e5m2_tENS5_IJlSC_lEEESK_SL_NS4_8TiledMMAINS4_8MMA_AtomIJNS4_4SM904GMMA31MMA_64x256x32_F32E5M2E5M2_SS_TNILNSP_7ScaleInE1ELSR_1EEEEEENS4_6LayoutINS5_IJNSA_ILi2EEESC_SC_EEENS5_IJSC_NSA_ILi0EEESX_EEEEENS5_IJNS4_10UnderscoreES10_S10_EEEEENS4_13SM90_TMA_LOADENS4_14ComposedLayoutINS4_7SwizzleILi2ELi4ELi3EEENS4_18smem_ptr_flag_bitsILi8EEENSU_INS5_IJNSA_ILi8EEESI_EEENS5_IJSI_SC_EEEEEEEvNS4_8identityENS4_23SM90_TMA_LOAD_MULTICASTES1D_vS1E_EENS_8epilogue10collective6detail29Sm90TmaWarpSpecializedAdapterINS1I_15DefaultEpilogueISK_SL_SL_NS1H_6thread17LinearCombinationISK_Li1EffLNS1M_9ScaleType4KindE0ELNS_15FloatRoundStyleE2ESK_EENS1_15EpilogueDefaultEEEEEvvEEEEvNT_6ParamsE,(.L_x_345 - _ZN7cutlass13device_kernelINS_4gemm6kernel13GemmUniversalIN4cute5tupleIJiiiiEEENS1_10collective13CollectiveMmaINS1_37MainloopSm90TmaGmmaWarpSpecializedFP8ILi9ENS5_IJNS4_1CILi4EEENSA_ILi1EEESC_EEENS1_35KernelTmaWarpSpecializedCooperativeEEENS5_IJNSA_ILi128EEENSA_ILi256EEENSA_ILi64EEEEEENS_12float_e5m2_tENS5_IJlSC_lEEESK_SL_NS4_8TiledMMAINS4_8MMA_AtomIJNS4_4SM904GMMA31MMA_64x256x32_F32E5M2E5M2_SS_TNILNSP_7ScaleInE1ELSR_1EEEEEENS4_6LayoutINS5_IJNSA_ILi2EEESC_SC_EEENS5_IJSC_NSA_ILi0EEESX_EEEEENS5_IJNS4_10UnderscoreES10_S10_EEEEENS4_13SM90_TMA_LOADENS4_14ComposedLayoutINS4_7SwizzleILi2ELi4ELi3EEENS4_18smem_ptr_flag_bitsILi8EEENSU_INS5_IJNSA_ILi8EEESI_EEENS5_IJSI_SC_EEEEEEEvNS4_8identityENS4_23SM90_TMA_LOAD_MULTICASTES1D_vS1E_EENS_8epilogue10collective6detail29Sm90TmaWarpSpecializedAdapterINS1I_15DefaultEpilogueISK_SL_SL_NS1H_6thread17LinearCombinationISK_Li1EffLNS1M_9ScaleType4KindE0ELNS_15FloatRoundStyleE2ESK_EENS1_15EpilogueDefaultEEEEEvvEEEEvNT_6ParamsE)
        .other          _ZN7cutlass13device_kernelINS_4gemm6kernel13GemmUniversalIN4cute5tupleIJiiiiEEENS1_10collective13CollectiveMmaINS1_37MainloopSm90TmaGmmaWarpSpecializedFP8ILi9ENS5_IJNS4_1CILi4EEENSA_ILi1EEESC_EEENS1_35KernelTmaWarpSpecializedCooperativeEEENS5_IJNSA_ILi128EEENSA_ILi256EEENSA_ILi64EEEEEENS_12float_e5m2_tENS5_IJlSC_lEEESK_SL_NS4_8TiledMMAINS4_8MMA_AtomIJNS4_4SM904GMMA31MMA_64x256x32_F32E5M2E5M2_SS_TNILNSP_7ScaleInE1ELSR_1EEEEEENS4_6LayoutINS5_IJNSA_ILi2EEESC_SC_EEENS5_IJSC_NSA_ILi0EEESX_EEEEENS5_IJNS4_10UnderscoreES10_S10_EEEEENS4_13SM90_TMA_LOADENS4_14ComposedLayoutINS4_7SwizzleILi2ELi4ELi3EEENS4_18smem_ptr_flag_bitsILi8EEENSU_INS5_IJNSA_ILi8EEESI_EEENS5_IJSI_SC_EEEEEEEvNS4_8identityENS4_23SM90_TMA_LOAD_MULTICASTES1D_vS1E_EENS_8epilogue10collective6detail29Sm90TmaWarpSpecializedAdapterINS1I_15DefaultEpilogueISK_SL_SL_NS1H_6thread17LinearCombinationISK_Li1EffLNS1M_9ScaleType4KindE0ELNS_15FloatRoundStyleE2ESK_EENS1_15EpilogueDefaultEEEEEvvEEEEvNT_6ParamsE,@"STO_CUDA_ENTRY STV_DEFAULT"
_ZN7cutlass13device_kernelINS_4gemm6kernel13GemmUniversalIN4cute5tupleIJiiiiEEENS1_10collective13CollectiveMmaINS1_37MainloopSm90TmaGmmaWarpSpecializedFP8ILi9ENS5_IJNS4_1CILi4EEENSA_ILi1EEESC_EEENS1_35KernelTmaWarpSpecializedCooperativeEEENS5_IJNSA_ILi128EEENSA_ILi256EEENSA_ILi64EEEEEENS_12float_e5m2_tENS5_IJlSC_lEEESK_SL_NS4_8TiledMMAINS4_8MMA_AtomIJNS4_4SM904GMMA31MMA_64x256x32_F32E5M2E5M2_SS_TNILNSP_7ScaleInE1ELSR_1EEEEEENS4_6LayoutINS5_IJNSA_ILi2EEESC_SC_EEENS5_IJSC_NSA_ILi0EEESX_EEEEENS5_IJNS4_10UnderscoreES10_S10_EEEEENS4_13SM90_TMA_LOADENS4_14ComposedLayoutINS4_7SwizzleILi2ELi4ELi3EEENS4_18smem_ptr_flag_bitsILi8EEENSU_INS5_IJNSA_ILi8EEESI_EEENS5_IJSI_SC_EEEEEEEvNS4_8identityENS4_23SM90_TMA_LOAD_MULTICASTES1D_vS1E_EENS_8epilogue10collective6detail29Sm90TmaWarpSpecializedAdapterINS1I_15DefaultEpilogueISK_SL_SL_NS1H_6thread17LinearCombinationISK_Li1EffLNS1M_9ScaleType4KindE0ELNS_15FloatRoundStyleE2ESK_EENS1_15EpilogueDefaultEEEEEvvEEEEvNT_6ParamsE:
[----:B------:R-:W0:Y:S02]  /*0000*/  LDC R1, c[0x0][0x28] ;  /* 0x00000a00ff017b82 */ /* 0x000e240000000800 */
[----:B0-----:R-:W-:Y:S01]  /*0010*/  VIADD R1, R1, 0xfffffef8 ;  /* 0xfffffef801017836 */ /* 0x001fe20000000000 */
[----:B------:R-:W0:Y:S01]  /*0020*/  S2R R4, SR_TID.X ;  /* 0x0000000000047919 */ /* 0x000e220000002100 */
[----:B------:R-:W-:Y:S01]  /*0030*/  ELECT P0, URZ, PT ;  /* 0x00000000003f782f */ /* 0x000fe20003800000 */
[----:B------:R-:W-:Y:S01]  /*0040*/  BSSY B0, `(.L_x_0) ;  /* 0x0000015000007945 */ /* 0x000fe20003800000 */
[--C-:B0-----:R-:W-:Y:S02]  /*0050*/  SHF.R.U32.HI R0, RZ, 0x5, R4.reuse ;  /* 0x00000005ff007819 */ /* 0x101fe40000011604 */
[----:B------:R-:W-:-:S03]  /*0060*/  SHF.R.U32.HI R2, RZ, 0x7, R4 ;  /* 0x00000007ff027819 */ /* 0x000fc60000011604 */
[----:B------:R-:W0:Y:S04]  /*0070*/  SHFL.IDX PT, R3, R0, RZ, 0x1f ;  /* 0x00001fff00037589 */ /* 0x000e2800000e0000 */
[----:B------:R-:W1:Y:S01]  /*0080*/  SHFL.IDX PT, R2, R2, RZ, 0x1f ;  /* 0x00001fff02027589 */ /* 0x000e6200000e0000 */
[----:B0-----:R-:W-:Y:S02]  /*0090*/  R2UR UR4, R3 ;  /* 0x00000000030472ca */ /* 0x001fe400000e0000 */
[----:B-1----:R-:W-:-:S11]  /*00a0*/  R2UR UR6, R2 ;  /* 0x00000000020672ca */ /* 0x002fd600000e0000 */
[----:B------:R-:W-:Y:S02]  /*00b0*/  USHF.R.S32.HI UR5, URZ, 0x1f, UR4 ;  /* 0x0000001f3f057899 */ /* 0x000fe40008011404 */
[----:B------:R-:W-:Y:S02]  /*00c0*/  ISETP.NE.OR P0, PT, RZ, UR4, !P0 ;  /* 0x00000004ff007c0c */ /* 0x000fe4000c705670 */
[----:B------:R-:W-:-:S04]  /*00d0*/  ULEA.HI UR5, UR5, UR4, URZ, 0x2 ;  /* 0x0000000405057291 */ /* 0x000fc8000f8f103f */
[----:B------:R-:W-:-:S04]  /*00e0*/  ULOP3.LUT UR5, UR5, 0xfffffffc, URZ, 0xc0, !UPT ;  /* 0xfffffffc05057892 */ /* 0x000fc8000f8ec03f */
[----:B------:R-:W-:-:S03]  /*00f0*/  UIADD3 UR8, UR4, -UR5, URZ ;  /* 0x8000000504087290 */ /* 0x000fc6000fffe03f */
[----:B------:R-:W-:Y:S09]  /*0100*/  @P0 BRA `(.L_x_1) ;  /* 0x0000000000200947 */ /* 0x000ff20003800000 */
[----:B------:R-:W-:Y:S02]  /*0110*/  ULDC.64 UR4, c[0x0][0x198] ;  /* 0x0000660000047ab9 */ /* 0x000fe40000000a00 */
[----:B------:R-:W-:Y:S02]  /*0120*/  UIADD3 UR10, UP0, UR4, 0xf0, URZ ;  /* 0x000000f0040a7890 */ /* 0x000fe4000ff1e03f */
[----:B------:R-:W-:Y:S02]  /*0130*/  UIADD3 UR4, UP1, UR4, 0x1f0, URZ ;  /* 0x000001f004047890 */ /* 0x000fe4000ff3e03f */
[----:B------:R-:W-:Y:S02]  /*0140*/  UIADD3.X UR11, URZ, UR5, URZ, UP0, !UPT ;  /* 0x000000053f0b7290 */ /* 0x000fe400087fe43f */
[----:B------:R-:W-:-:S07]  /*0150*/  UIADD3.X UR5, URZ, UR5, URZ, UP1, !UPT ;  /* 0x000000053f057290 */ /* 0x000fce0008ffe43f */
[----:B------:R0:W-:Y:S02]  /*0160*/  UTMACCTL.PF [UR10] ;  /* 0x000000000a0079b9 */ /* 0x0001e40008040000 */
[----:B------:R0:W-:Y:S02]  /*0170*/  UTMACCTL.PF [UR4] ;  /* 0x00000000040079b9 */ /* 0x0001e40008040000 */
[----:B0-----:R-:W-:Y:S01]  /*0180*/  NOP ;  /* 0x0000000000007918 */ /* 0x001fe20000000000 */
.L_x_1:
[----:B------:R-:W-:Y:S05]  /*0190*/  BSYNC B0 ;  /* 0x0000000000007941 */ /* 0x000fea0003800000 */
.L_x_0:
[----:B------:R-:W0:Y:S01]  /*01a0*/  SHFL.IDX PT, R3, R0, RZ, 0x1f ;  /* 0x00001fff00037589 */ /* 0x000e2200000e0000 */
[----:B------:R-:W-:Y:S01]  /*01b0*/  UISETP.NE.AND UP0, UPT, UR8, 0x3, UPT ;  /* 0x000000030800788c */ /* 0x000fe2000bf05270 */
[----:B------:R-:W-:Y:S01]  /*01c0*/  SHF.R.S32.HI R2, RZ, 0x1f, R4 ;  /* 0x0000001fff027819 */ /* 0x000fe20000011404 */
[----:B------:R-:W-:Y:S02]  /*01d0*/  UIADD3 UR10, UR6, -0x1, URZ ;  /* 0xffffffff060a7890 */ /* 0x000fe4000fffe03f */
[----:B------:R-:W-:Y:S01]  /*01e0*/  ISETP.NE.AND P1, PT, RZ, UR6, PT ;  /* 0x00000006ff007c0c */ /* 0x000fe2000bf25270 */
[----:B------:R-:W-:Y:S01]  /*01f0*/  UISETP.EQ.OR UP0, UPT, UR8, URZ, !UP0 ;  /* 0x0000003f0800728c */ /* 0x000fe2000c702670 */
[----:B------:R-:W-:Y:S01]  /*0200*/  LEA.HI R2, R2, R4, RZ, 0x7 ;  /* 0x0000000402027211 */ /* 0x000fe200078f38ff */
[----:B------:R-:W-:Y:S02]  /*0210*/  UISETP.GE.U32.AND UP1, UPT, UR10, 0x2, UPT ;  /* 0x000000020a00788c */ /* 0x000fe4000bf26070 */
[----:B------:R-:W-:-:S04]  /*0220*/  UISETP.EQ.AND UP0, UPT, UR6, URZ, UP0 ;  /* 0x0000003f0600728c */ /* 0x000fc80008702270 */
[----:B------:R-:W-:-:S04]  /*0230*/  USEL UR13, URZ, 0x1, !UP0 ;  /* 0x000000013f0d7887 */ /* 0x000fc8000c000000 */
[----:B------:R-:W-:Y:S01]  /*0240*/  USEL UR13, UR13, 0x2, UP1 ;  /* 0x000000020d0d7887 */ /* 0x000fe20008800000 */
[----:B0-----:R-:W-:-:S13]  /*0250*/  ISETP.NE.AND P0, PT, R3, RZ, PT ;  /* 0x000000ff0300720c */ /* 0x001fda0003f05270 */
[----:B------:R-:W-:Y:S05]  /*0260*/  @P0 BRA `(.L_x_2) ;  /* 0x00000000008c0947 */ /* 0x000fea0003800000 */
[----:B------:R-:W-:Y:S01]  /*0270*/  ELECT P0, URZ, PT ;  /* 0x00000000003f782f */ /* 0x000fe20003800000 */
[----:B------:R-:W-:-:S12]  /*0280*/  BSSY B0, `(.L_x_2) ;  /* 0x0000021000007945 */ /* 0x000fd80003800000 */
[----:B------:R-:W-:Y:S05]  /*0290*/  @!P0 BRA `(.L_x_3) ;  /* 0x00000000007c8947 */ /* 0x000fea0003800000 */
[----:B------:R-:W0:Y:S01]  /*02a0*/  S2UR UR9, SR_CgaCtaId ;  /* 0x00000000000979c3 */ /* 0x000e220000008800 */
[----:B------:R-:W-:Y:S01]  /*02b0*/  UMOV UR4, 0x400 ;  /* 0x0000040000047882 */ /* 0x000fe20000000000 */
[----:B------:R-:W-:Y:S01]  /*02c0*/  UMOV UR5, 0x1 ;  /* 0x0000000100057882 */ /* 0x000fe20000000000 */
[----:B------:R-:W-:Y:S02]  /*02d0*/  UMOV UR6, 0x8 ;  /* 0x0000000800067882 */ /* 0x000fe40000000000 */
[----:B------:R-:W-:-:S04]  /*02e0*/  UIADD3 UR6, -UR6, 0x100000, URZ ;  /* 0x0010000006067890 */ /* 0x000fc8000fffe13f */
[----:B------:R-:W-:Y:S02]  /*02f0*/  USHF.L.U32 UR7, UR6, 0xb, URZ ;  /* 0x0000000b06077899 */ /* 0x000fe4000800063f */
[----:B------:R-:W-:Y:S02]  /*0300*/  USHF.L.U32 UR6, UR6, 0x1, URZ ;  /* 0x0000000106067899 */ /* 0x000fe4000800063f */
[----:B0-----:R-:W-:Y:S02]  /*0310*/  ULEA UR9, UR9, UR4, 0x18 ;  /* 0x0000000409097291 */ /* 0x001fe4000f8ec03f */
[----:B------:R-:W-:-:S04]  /*0320*/  UIADD3 UR4, -UR5, 0x100000, URZ ;  /* 0x0010000005047890 */ /* 0x000fc8000fffe13f */
[----:B------:R-:W-:Y:S02]  /*0330*/  USHF.L.U32 UR5, UR4, 0xb, URZ ;  /* 0x0000000b04057899 */ /* 0x000fe4000800063f */
[----:B------:R-:W-:Y:S01]  /*0340*/  USHF.L.U32 UR4, UR4, 0x1, URZ ;  /* 0x0000000104047899 */ /* 0x000fe2000800063f */
[----:B------:R-:W0:Y:S11]  /*0350*/  FENCE.VIEW.ASYNC.S ;  /* 0x00000000000073c6 */ /* 0x000e360000000000 */
[----:B0-----:R0:W1:Y:S01]  /*0360*/  SYNCS.EXCH.64 URZ, [UR9], UR4 ;  /* 0x00000004093f75b2 */ /* 0x0010620008000100 */
[----:B------:R0:W2:Y:S01]  /*0370*/  SYNCS.EXCH.64 URZ, [UR9+0x48], UR6 ;  /* 0x00004806093f75b2 */ /* 0x0000a20008000100 */
[----:B------:R0:W3:Y:S01]  /*0380*/  SYNCS.EXCH.64 URZ, [UR9+0x8], UR4 ;  /* 0x00000804093f75b2 */ /* 0x0000e20008000100 */
[----:B------:R0:W4:Y:S01]  /*0390*/  SYNCS.EXCH.64 URZ, [UR9+0x50], UR6 ;  /* 0x00005006093f75b2 */ /* 0x0001220008000100 */
[----:B------:R0:W0:Y:S01]  /*03a0*/  SYNCS.EXCH.64 URZ, [UR9+0x10], UR4 ;  /* 0x00001004093f75b2 */ /* 0x0000220008000100 */
        /* <DEDUP_REMOVED lines=13> */
[----:B------:R-:W-:Y:S01]  /*0480*/  NOP ;  /* 0x0000000000007918 */ /* 0x000fe20000000000 */
.L_x_3:
[----:B0-----:R-:W-:Y:S05]  /*0490*/  BSYNC B0 ;  /* 0x0000000000007941 */ /* 0x001fea0003800000 */
.L_x_2:
[----:B------:R-:W0:Y:S01]  /*04a0*/  SHFL.IDX PT, R0, R0, RZ, 0x1f ;  /* 0x00001fff00007589 */ /* 0x000e2200000e0000 */
[----:B------:R-:W5:Y:S01]  /*04b0*/  S2UR UR9, SR_CTAID.X ;  /* 0x00000000000979c3 */ /* 0x000f620000002500 */
[----:B------:R-:W-:Y:S02]  /*04c0*/  LOP3.LUT R2, R2, 0xffffff80, RZ, 0xc0, !PT ;  /* 0xffffff8002027812 */ /* 0x000fe400078ec0ff */
[----:B------:R-:W-:Y:S02]  /*04d0*/  ELECT P0, URZ, PT ;  /* 0x00000000003f782f */ /* 0x000fe40003800000 */
[----:B------:R-:W-:Y:S01]  /*04e0*/  SHF.R.S32.HI R8, RZ, 0x1f, R3 ;  /* 0x0000001fff087819 */ /* 0x000fe20000011403 */
[----:B------:R-:W-:Y:S01]  /*04f0*/  ULDC UR4, c[0x0][0x150] ;  /* 0x0000540000047ab9 */ /* 0x000fe20000000800 */
[----:B------:R-:W-:Y:S01]  /*0500*/  NOP ;  /* 0x0000000000007918 */ /* 0x000fe20000000000 */
[----:B------:R-:W-:Y:S01]  /*0510*/  IMAD.IADD R4, R4, 0x1, -R2 ;  /* 0x0000000104047824 */ /* 0x000fe200078e0a02 */
[----:B------:R-:W-:Y:S01]  /*0520*/  LEA.HI R8, R8, R3, RZ, 0x2 ;  /* 0x0000000308087211 */ /* 0x000fe200078f10ff */
[----:B------:R-:W1:Y:S01]  /*0530*/  S2R R2, SR_CTAID.Y ;  /* 0x0000000000027919 */ /* 0x000e620000002600 */
[----:B------:R-:W2:Y:S01]  /*0540*/  LDC R9, c[0x0][0x144] ;  /* 0x00005100ff097b82 */ /* 0x000ea20000000800 */
[----:B------:R-:W-:Y:S01]  /*0550*/  NOP ;  /* 0x0000000000007918 */ /* 0x000fe20000000000 */
[----:B------:R-:W-:-:S02]  /*0560*/  SHF.R.S32.HI R5, RZ, 0x1f, R4 ;  /* 0x0000001fff057819 */ /* 0x000fc40000011404 */
[----:B------:R-:W-:Y:S02]  /*0570*/  LOP3.LUT R8, R8, 0x3ffffffc, RZ, 0xc0, !PT ;  /* 0x3ffffffc08087812 */ /* 0x000fe400078ec0ff */
[----:B------:R-:W-:Y:S02]  /*0580*/  LEA.HI R5, R5, R4, RZ, 0x3 ;  /* 0x0000000405057211 */ /* 0x000fe400078f18ff */
[----:B------:R-:W3:Y:S01]  /*0590*/  LDC R11, c[0x0][0x148] ;  /* 0x00005200ff0b7b82 */ /* 0x000ee20000000800 */
[----:B------:R-:W-:Y:S01]  /*05a0*/  IMAD.IADD R8, R3, 0x1, -R8 ;  /* 0x0000000103087824 */ /* 0x000fe200078e0a08 */
[--C-:B------:R-:W-:Y:S02]  /*05b0*/  SHF.R.S32.HI R6, RZ, 0x3, R5.reuse ;  /* 0x00000003ff067819 */ /* 0x100fe40000011405 */
[----:B------:R-:W-:Y:S02]  /*05c0*/  SHF.R.S32.HI R5, RZ, 0x1f, R5 ;  /* 0x0000001fff057819 */ /* 0x000fe40000011405 */
[----:B0-----:R-:W-:-:S02]  /*05d0*/  ISETP.NE.OR P0, PT, R0, RZ, !P0 ;  /* 0x000000ff0000720c */ /* 0x001fc40004705670 */
[----:B------:R-:W-:Y:S02]  /*05e0*/  LEA.HI R5, R5, R6, RZ, 0x2 ;  /* 0x0000000605057211 */ /* 0x000fe400078f10ff */
[----:B-----5:R-:W-:Y:S02]  /*05f0*/  I2FP.F32.U32 R0, UR9 ;  /* 0x0000000900007c45 */ /* 0x020fe40008201000 */
[----:B------:R-:W-:-:S03]  /*0600*/  LOP3.LUT R5, R5, 0xfffffffc, RZ, 0xc0, !PT ;  /* 0xfffffffc05057812 */ /* 0x000fc600078ec0ff */
[----:B------:R-:W-:Y:S01]  /*0610*/  FMUL R7, R0, UR4 ;  /* 0x0000000400077c20 */ /* 0x000fe20008400000 */
[----:B------:R-:W-:Y:S01]  /*0620*/  ULDC UR4, c[0x0][0x154] ;  /* 0x0000550000047ab9 */ /* 0x000fe20000000800 */
[----:B------:R-:W-:Y:S02]  /*0630*/  IMAD.IADD R5, R6, 0x1, -R5 ;  /* 0x0000000106057824 */ /* 0x000fe400078e0a05 */
[----:B------:R-:W-:Y:S01]  /*0640*/  VOTEU.ALL UP0, P0 ;  /* 0x00000000003f7886 */ /* 0x000fe20000000000 */
[----:B------:R-:W-:Y:S01]  /*0650*/  VOTEU.ALL UP1, P0 ;  /* 0x00000000003f7886 */ /* 0x000fe20000020000 */
[----:B------:R-:W0:Y:S01]  /*0660*/  F2I.U32.TRUNC.NTZ R7, R7 ;  /* 0x0000000700077305 */ /* 0x000e22000020f000 */
[----:B------:R-:W-:Y:S01]  /*0670*/  IMAD R5, R8, 0x4, R5 ;  /* 0x0000000408057824 */ /* 0x000fe200078e0205 */
[----:B-1----:R-:W-:Y:S01]  /*0680*/  I2FP.F32.U32 R8, R2 ;  /* 0x0000000200087245 */ /* 0x002fe20000201000 */
[----:B------:R-:W1:Y:S01]  /*0690*/  @!UP0 S2UR UR7, SR_CgaCtaId ;  /* 0x00000000000789c3 */ /* 0x000e620000008800 */
[----:B------:R-:W-:-:S02]  /*06a0*/  @!UP0 UMOV UR6, 0x400 ;  /* 0x0000040000068882 */ /* 0x000fc40000000000 */
[----:B------:R-:W-:Y:S01]  /*06b0*/  SHF.R.S32.HI R0, RZ, 0x1f, R5 ;  /* 0x0000001fff007819 */ /* 0x000fe20000011405 */
[----:B------:R-:W-:Y:S01]  /*06c0*/  FMUL R8, R8, UR4 ;  /* 0x0000000408087c20 */ /* 0x000fe20008400000 */
[----:B------:R-:W-:Y:S02]  /*06d0*/  UMOV UR4, 0x20 ;  /* 0x0000002000047882 */ /* 0x000fe40000000000 */
[----:B------:R-:W-:Y:S01]  /*06e0*/  LEA.HI R0, R0, R5, RZ, 0x2 ;  /* 0x0000000500007211 */ /* 0x000fe200078f10ff */
[----:B------:R-:W-:-:S04]  /*06f0*/  @!UP0 UIADD3 UR4, -UR4, 0x100000, URZ ;  /* 0x0010000004048890 */ /* 0x000fc8000fffe13f */
[----:B------:R-:W-:Y:S02]  /*0700*/  @!UP0 USHF.L.U32 UR5, UR4, 0xb, URZ ;  /* 0x0000000b04058899 */ /* 0x000fe4000800063f */
[----:B------:R-:W-:Y:S01]  /*0710*/  @!UP0 USHF.L.U32 UR4, UR4, 0x1, URZ ;  /* 0x0000000104048899 */ /* 0x000fe2000800063f */
[----:B------:R-:W5:Y:S01]  /*0720*/  F2I.U32.TRUNC.NTZ R8, R8 ;  /* 0x0000000800087305 */ /* 0x000f62000020f000 */
[----:B------:R-:W-:Y:S01]  /*0730*/  LOP3.LUT R6, R0, 0xfffffffc, RZ, 0xc0, !PT ;  /* 0xfffffffc00067812 */ /* 0x000fe200078ec0ff */
[----:B0-----:R-:W-:-:S04]  /*0740*/  IMAD.MOV R10, RZ, RZ, -R7 ;  /* 0x000000ffff0a7224 */ /* 0x001fc800078e0a07 */
[----:B--2---:R-:W-:Y:S02]  /*0750*/  IMAD R0, R9, R10, UR9 ;  /* 0x0000000909007e24 */ /* 0x004fe4000f8e020a */
[C---:B------:R-:W-:Y:S02]  /*0760*/  IMAD.IADD R7, R5.reuse, 0x1, -R6 ;  /* 0x0000000105077824 */ /* 0x040fe400078e0a06 */
[----:B------:R-:W-:-:S03]  /*0770*/  IMAD.SHL.U32 R6, R5, 0x4, RZ ;  /* 0x0000000405067824 */ /* 0x000fc600078e00ff */
[----:B------:R-:W-:Y:S01]  /*0780*/  ISETP.NE.AND P2, PT, R7, R0, PT ;  /* 0x000000000700720c */ /* 0x000fe20003f45270 */
[----:B-1----:R-:W-:Y:S01]  /*0790*/  @!UP0 ULEA UR6, UR7, UR6, 0x18 ;  /* 0x0000000607068291 */ /* 0x002fe2000f8ec03f */
[----:B------:R-:W-:Y:S01]  /*07a0*/  LOP3.LUT R13, R5, 0xc, R6, 0x78, !PT ;  /* 0x0000000c050d7812 */ /* 0x000fe200078e7806 */
[----:B-----5:R-:W-:Y:S01]  /*07b0*/  IMAD.MOV R12, RZ, RZ, -R8 ;  /* 0x000000ffff0c7224 */ /* 0x020fe200078e0a08 */
[----:B------:R-:W0:Y:S01]  /*07c0*/  LDC R7, c[0x0][0x140] ;  /* 0x00005000ff077b82 */ /* 0x000e220000000800 */
[----:B------:R-:W-:Y:S01]  /*07d0*/  VOTEU.ALL UP0, P0 ;  /* 0x00000000003f7886 */ /* 0x000fe20000000000 */
[----:B------:R-:W-:Y:S01]  /*07e0*/  LOP3.LUT P0, RZ, R4, 0x7, RZ, 0xc0, !PT ;  /* 0x0000000704ff7812 */ /* 0x000fe2000780c0ff */
[----:B---3--:R-:W-:Y:S01]  /*07f0*/  IMAD R6, R11, R12, R2 ;  /* 0x0000000c0b067224 */ /* 0x008fe200078e0202 */
[----:B------:R1:W-:Y:S01]  /*0800*/  STL [R1+0x7c], R13 ;  /* 0x00007c0d01007387 */ /* 0x0003e20000100800 */
[----:B------:R-:W-:Y:S01]  /*0810*/  IMAD.MOV.U32 R4, RZ, RZ, 0x1 ;  /* 0x00000001ff047424 */ /* 0x000fe200078e00ff */
[----:B------:R-:W-:-:S03]  /*0820*/  ISETP.LT.U32.AND P0, PT, R13, 0x4, !P0 ;  /* 0x000000040d00780c */ /* 0x000fc60004701070 */
[----:B------:R-:W-:Y:S01]  /*0830*/  @P2 SHF.R.S32.HI R5, RZ, 0x1f, R13 ;  /* 0x0000001fff052819 */ /* 0x000fe2000001140d */
[----:B------:R-:W2:Y:S02]  /*0840*/  FENCE.VIEW.ASYNC.S ;  /* 0x00000000000073c6 */ /* 0x000ea40000000000 */
[----:B--2---:R1:W2:Y:S01]  /*0850*/  @!UP0 SYNCS.EXCH.64 URZ, [UR6+0xa0], UR4 ;  /* 0x0000a004063f85b2 */ /* 0x0042a20008000100 */
[----:B------:R-:W-:-:S04]  /*0860*/  @P2 LEA.HI R5, R5, R13, RZ, 0x2 ;  /* 0x0000000d05052211 */ /* 0x000fc800078f10ff */
[----:B------:R-:W-:-:S04]  /*0870*/  @P2 SHF.R.S32.HI R5, RZ, 0x2, R5 ;  /* 0x00000002ff052819 */ /* 0x000fc80000011405 */
[----:B------:R-:W-:Y:S02]  /*0880*/  @P2 ISETP.NE.AND P3, PT, R5, R6, PT ;  /* 0x000000060500220c */ /* 0x000fe40003f65270 */
[----:B------:R-:W-:Y:S02]  /*0890*/  SEL R5, RZ, 0x1, !P0 ;  /* 0x00000001ff057807 */ /* 0x000fe40004000000 */
[----:B------:R-:W-:Y:S01]  /*08a0*/  @P2 SEL R4, RZ, 0x1, P3 ;  /* 0x00000001ff042807 */ /* 0x000fe20001800000 */
[----:B------:R1:W3:Y:S01]  /*08b0*/  @!UP1 SYNCS.EXCH.64 URZ, [UR6+0xa8], UR4 ;  /* 0x0000a804063f95b2 */ /* 0x0002e20008000100 */
[----:B0-----:R-:W-:Y:S01]  /*08c0*/  ISETP.EQ.U32.AND P4, PT, R7, 0x1, PT ;  /* 0x000000010700780c */ /* 0x001fe20003f82070 */
[----:B------:R-:W-:Y:S01]  /*08d0*/  NOP ;  /* 0x0000000000007918 */ /* 0x000fe20000000000 */
[----:B------:R-:W-:-:S05]  /*08e0*/  LOP3.LUT R4, R4, R5, RZ, 0xc0, !PT ;  /* 0x0000000504047212 */ /* 0x000fca00078ec0ff */
[----:B------:R1:W-:Y:S06]  /*08f0*/  STL [R1+0x78], R4 ;  /* 0x0000780401007387 */ /* 0x0003ec0000100800 */
[----:B--23--:R-:W-:Y:S05]  /*0900*/  @!P4 BRA `(.L_x_4) ;  /* 0x000000000008c947 */ /* 0x00cfea0003800000 */
[----:B----4-:R-:W-:Y:S01]  /*0910*/  UCGABAR_ARV ;  /* 0x00000000000079c7 */ /* 0x010fe20008000000 */
[----:B------:R-:W-:Y:S05]  /*0920*/  BRA `(.L_x_5) ;  /* 0x0000000000047947 */ /* 0x000fea0003800000 */
.L_x_4:
[----:B----4-:R-:W-:Y:S01]  /*0930*/  NOP ;  /* 0x0000000000007918 */ /* 0x010fe20000000000 */
.L_x_5:
[----:B------:R-:W0:Y:S01]  /*0940*/  LDC R3, c[0x0][0x65c] ;  /* 0x00019700ff037b82 */ /* 0x000e220000000800 */
[----:B-1----:R-:W-:Y:S02]  /*0950*/  IMAD.U32 R4, RZ, RZ, UR9 ;  /* 0x00000009ff047e24 */ /* 0x002fe4000f8e00ff */
[----:B------:R-:W-:Y:S01]  /*0960*/  IMAD.MOV.U32 R5, RZ, RZ, RZ ;  /* 0x000000ffff057224 */ /* 0x000fe200078e00ff */
[----:B0-----:R-:W-:-:S13]  /*0970*/  ISETP.NE.AND P2, PT, R3, 0x1, PT ;  /* 0x000000010300780c */ /* 0x001fda0003f45270 */
[----:B------:R-:W0:Y:S01]  /*0980*/  @P2 LDC R7, c[0x0][0x10] ;  /* 0x00000400ff072b82 */ /* 0x000e220000000800 */
[----:B------:R-:W-:Y:S02]  /*0990*/  @P2 IMAD.MOV.U32 R3, RZ, RZ, RZ ;  /* 0x000000ffff032224 */ /* 0x000fe400078e00ff */
[----:B------:R-:W-:-:S05]  /*09a0*/  @P2 IMAD.MOV.U32 R13, RZ, RZ, RZ ;  /* 0x000000ffff0d2224 */ /* 0x000fca00078e00ff */
[----:B------:R-:W1:Y:S01]  /*09b0*/  @!P2 LDC R9, c[0x0][0xc] ;  /* 0x00000300ff09ab82 */ /* 0x000e620000000800 */
[----:B0-----:R-:W-:-:S04]  /*09c0*/  @P2 IMAD.WIDE.U32 R6, R7, UR9, R2 ;  /* 0x0000000907062c25 */ /* 0x001fc8000f8e0002 */
[----:B------:R-:W-:Y:S02]  /*09d0*/  @P2 IMAD.MOV.U32 R19, RZ, RZ, R6 ;  /* 0x000000ffff132224 */ /* 0x000fe400078e0006 */
[----:B------:R-:W-:Y:S02]  /*09e0*/  @P2 IMAD.IADD R23, R7, 0x1, R13 ;  /* 0x0000000107172824 */ /* 0x000fe400078e020d */
[----:B-1----:R-:W-:-:S04]  /*09f0*/  @!P2 IMAD.WIDE.U32 R4, R2, R9, R4 ;  /* 0x000000090204a225 */ /* 0x002fc800078e0004 */
[----:B------:R-:W-:Y:S02]  /*0a00*/  @!P2 IMAD.MOV.U32 R19, RZ, RZ, R4 ;  /* 0x000000ffff13a224 */ /* 0x000fe400078e0004 */
[----:B------:R-:W-:-:S03]  /*0a10*/  @!P2 IMAD.MOV.U32 R23, RZ, RZ, R5 ;  /* 0x000000ffff17a224 */ /* 0x000fc600078e0005 */
[----:B------:R0:W-:Y:S04]  /*0a20*/  STL [R1+0x84], R19 ;  /* 0x0000841301007387 */ /* 0x0001e80000100800 */
[----:B------:R0:W-:Y:S01]  /*0a30*/  STL [R1+0x80], R23 ;  /* 0x0000801701007387 */ /* 0x0001e20000100800 */
[----:B------:R-:W-:Y:S05]  /*0a40*/  @!P4 BRA `(.L_x_6) ;  /* 0x00000000000cc947 */ /* 0x000fea0003800000 */
[----:B------:R-:W-:Y:S01]  /*0a50*/  UCGABAR_WAIT ;  /* 0x0000000000007dc7 */ /* 0x000fe20008000000 */
[----:B------:R-:W-:Y:S01]  /*0a60*/  CCTL.IVALL ;  /* 0x00000000ff00798f */ /* 0x000fe20002000000 */
[----:B------:R-:W-:Y:S05]  /*0a70*/  BRA `(.L_x_7) ;  /* 0x0000000000047947 */ /* 0x000fea0003800000 */
.L_x_6:
[----:B------:R-:W-:Y:S06]  /*0a80*/  BAR.SYNC.DEFER_BLOCKING 0x0 ;  /* 0x0000000000007b1d */ /* 0x000fec0000010000 */
.L_x_7:
[----:B------:R-:W-:Y:S05]  /*0a90*/  @!P1 BRA `(.L_x_8) ;  /* 0x000000e000a49947 */ /* 0x000fea0003800000 */
[----:B------:R-:W-:-:S06]  /*0aa0*/  UISETP.GT.U32.AND UP0, UPT, UR10, 0x1, UPT ;  /* 0x000000010a00788c */ /* 0x000fcc000bf04070 */
[----:B------:R-:W-:-:S13]  /*0ab0*/  PLOP3.LUT P0, PT, PT, PT, UP0, 0x80, 0x0 ;  /* 0x000000000000781c */ /* 0x000fda0003f0f008 */
[----:B------:R-:W-:Y:S05]  /*0ac0*/  @P0 EXIT ;  /* 0x000000000000094d */ /* 0x000fea0003800000 */
[----:B------:R-:W-:Y:S01]  /*0ad0*/  IMAD.MOV.U32 R6, RZ, RZ, -0x1 ;  /* 0xffffffffff067424 */ /* 0x000fe200078e00ff */
[----:B------:R-:W-:Y:S01]  /*0ae0*/  ULDC.64 UR4, c[0x0][0x650] ;  /* 0x0001940000047ab9 */ /* 0x000fe20000000a00 */
[----:B------:R-:W-:Y:S01]  /*0af0*/  IMAD.MOV.U32 R5, RZ, RZ, -0x1 ;  /* 0xffffffffff057424 */ /* 0x000fe200078e00ff */
[----:B------:R-:W-:Y:S01]  /*0b00*/  ISETP.GE.U32.AND P0, PT, R19, UR4, PT ;  /* 0x0000000413007c0c */ /* 0x000fe2000bf06070 */
[----:B------:R-:W-:Y:S01]  /*0b10*/  UMOV UR22, 0xffffffff ;  /* 0xffffffff00167882 */ /* 0x000fe20000000000 */
[----:B------:R1:W-:Y:S01]  /*0b20*/  STL [R1+0x8c], R6 ;  /* 0x00008c0601007387 */ /* 0x0003e20000100800 */
[----:B------:R-:W-:Y:S02]  /*0b30*/  PRMT R4, RZ, 0x7610, R4 ;  /* 0x00007610ff047816 */ /* 0x000fe40000000004 */
[----:B------:R-:W-:Y:S01]  /*0b40*/  ISETP.GE.U32.AND.EX P0, PT, R23, UR5, PT, P0 ;  /* 0x0000000517007c0c */ /* 0x000fe2000bf06100 */
[----:B------:R1:W-:-:S12]  /*0b50*/  STL [R1+0x88], R5 ;  /* 0x0000880501007387 */ /* 0x0003d80000100800 */
[----:B-1----:R-:W-:Y:S05]  /*0b60*/  @P0 BRA `(.L_x_9) ;  /* 0x0000000400380947 */ /* 0x002fea0003800000 */
[----:B------:R-:W1:Y:S01]  /*0b70*/  LDC.64 R14, c[0x0][0x628] ;  /* 0x00018a00ff0e7b82 */ /* 0x000e620000000a00 */
[----:B------:R-:W-:Y:S02]  /*0b80*/  IMAD.MOV.U32 R4, RZ, RZ, R19 ;  /* 0x000000ffff047224 */ /* 0x000fe400078e0013 */
[----:B------:R-:W-:-:S05]  /*0b90*/  IMAD.MOV.U32 R5, RZ, RZ, R23 ;  /* 0x000000ffff057224 */ /* 0x000fca00078e0017 */
[----:B------:R-:W2:Y:S08]  /*0ba0*/  LDC R10, c[0x0][0x630] ;  /* 0x00018c00ff0a7b82 */ /* 0x000eb00000000800 */
[----:B------:R-:W3:Y:S01]  /*0bb0*/  LDC.64 R16, c[0x0][0x620] ;  /* 0x00018800ff107b82 */ /* 0x000ee20000000a00 */
[----:B-1----:R-:W-:-:S04]  /*0bc0*/  ISETP.NE.U32.AND P0, PT, R14, RZ, PT ;  /* 0x000000ff0e00720c */ /* 0x002fc80003f05070 */
[----:B------:R-:W-:-:S13]  /*0bd0*/  ISETP.NE.AND.EX P0, PT, R15, RZ, PT, P0 ;  /* 0x000000ff0f00720c */ /* 0x000fda0003f05300 */
[----:B--23--:R-:W-:Y:S05]  /*0be0*/  @!P0 BRA `(.L_x_10) ;  /* 0x0000000000288947 */ /* 0x00cfea0003800000 */
[----:B------:R-:W1:Y:S02]  /*0bf0*/  LDC R9, c[0x0][0x634] ;  /* 0x00018d00ff097b82 */ /* 0x000e640000000800 */
[----:B-1----:R-:W-:-:S05]  /*0c00*/  IADD3 R9, P0, R19, R9, RZ ;  /* 0x0000000913097210 */ /* 0x002fca0007f1e0ff */
[----:B------:R-:W-:-:S04]  /*0c10*/  IMAD.X R13, RZ, RZ, R23, P0 ;  /* 0x000000ffff0d7224 */ /* 0x000fc800000e0617 */
[----:B------:R-:W-:-:S04]  /*0c20*/  IMAD.WIDE.U32 R4, R13, R14, RZ ;  /* 0x0000000e0d047225 */ /* 0x000fc800078e00ff */
[----:B------:R-:W-:-:S04]  /*0c30*/  IMAD.WIDE.U32 R6, P0, R9, R15, R4 ;  /* 0x0000000f09067225 */ /* 0x000fc80007800004 */
[----:B------:R-:W-:-:S04]  /*0c40*/  IMAD.WIDE.U32 R4, R9, R14, RZ ;  /* 0x0000000e09047225 */ /* 0x000fc800078e00ff */
[----:B------:R-:W-:Y:S01]  /*0c50*/  IMAD.X R9, RZ, RZ, RZ, P0 ;  /* 0x000000ffff097224 */ /* 0x000fe200000e06ff */
[----:B------:R-:W-:Y:S01]  /*0c60*/  IADD3 RZ, P0, R5, R6, RZ ;  /* 0x0000000605ff7210 */ /* 0x000fe20007f1e0ff */
[----:B------:R-:W-:-:S04]  /*0c70*/  IMAD.MOV.U32 R8, RZ, RZ, R7 ;  /* 0x000000ffff087224 */ /* 0x000fc800078e0007 */
[----:B------:R-:W-:-:S08]  /*0c80*/  IMAD.WIDE.U32.X R4, R13, R15, R8, P0 ;  /* 0x0000000f0d047225 */ /* 0x000fd000000e0408 */
.L_x_10:
[----:B------:R-:W1:Y:S01]  /*0c90*/  LDC.64 R20, c[0x0][0x640] ;  /* 0x00019000ff147b82 */ /* 0x000e620000000a00 */
[-C--:B------:R-:W-:Y:S01]  /*0ca0*/  SHF.R.U64 R22, R4, R10.reuse, R5 ;  /* 0x0000000a04167219 */ /* 0x080fe20000001205 */
[----:B------:R-:W-:Y:S01]  /*0cb0*/  IMAD.MOV.U32 R4, RZ, RZ, R19 ;  /* 0x000000ffff047224 */ /* 0x000fe200078e0013 */
[----:B------:R-:W-:Y:S01]  /*0cc0*/  SHF.R.U32.HI R3, RZ, R10, R5 ;  /* 0x0000000aff037219 */ /* 0x000fe20000011605 */
[----:B------:R-:W-:Y:S01]  /*0cd0*/  IMAD.MOV.U32 R5, RZ, RZ, R23 ;  /* 0x000000ffff057224 */ /* 0x000fe200078e0017 */
[----:B------:R-:W-:Y:S01]  /*0ce0*/  IADD3 R7, P0, RZ, -R22, RZ ;  /* 0x80000016ff077210 */ /* 0x000fe20007f1e0ff */
[----:B0-----:R-:W-:Y:S02]  /*0cf0*/  IMAD R23, R11, R12, R2 ;  /* 0x0000000c0b177224 */ /* 0x001fe400078e0202 */
[----:B------:R-:W0:Y:S01]  /*0d00*/  LDC R8, c[0x0][0x618] ;  /* 0x00018600ff087b82 */ /* 0x000e220000000800 */
[----:B------:R-:W-:Y:S02]  /*0d10*/  IMAD.MOV.U32 R11, RZ, RZ, 0x1 ;  /* 0x00000001ff0b7424 */ /* 0x000fe400078e00ff */
[----:B------:R-:W-:-:S02]  /*0d20*/  IMAD.X R3, RZ, RZ, ~R3, P0 ;  /* 0x000000ffff037224 */ /* 0x000fc400000e0e03 */
[----:B------:R-:W-:-:S03]  /*0d30*/  IMAD.WIDE.U32 R4, R7, R16, R4 ;  /* 0x0000001007047225 */ /* 0x000fc600078e0004 */
[----:B------:R-:W2:Y:S01]  /*0d40*/  LDC R14, c[0x0][0x608] ;  /* 0x00018200ff0e7b82 */ /* 0x000ea20000000800 */
[----:B------:R-:W-:-:S04]  /*0d50*/  IMAD R6, R3, R16, RZ ;  /* 0x0000001003067224 */ /* 0x000fc800078e02ff */
[----:B------:R-:W-:-:S03]  /*0d60*/  IMAD R3, R7, R17, R6 ;  /* 0x0000001107037224 */ /* 0x000fc600078e0206 */
[----:B------:R-:W3:Y:S01]  /*0d70*/  LDC R18, c[0x0][0x658] ;  /* 0x00019600ff127b82 */ /* 0x000ee20000000800 */
[----:B------:R-:W-:Y:S01]  /*0d80*/  IMAD.IADD R3, R5, 0x1, R3 ;  /* 0x0000000105037824 */ /* 0x000fe200078e0203 */
[----:B-1----:R-:W-:Y:S01]  /*0d90*/  ISETP.NE.U32.AND P0, PT, R20, RZ, PT ;  /* 0x000000ff1400720c */ /* 0x002fe20003f05070 */
[----:B------:R-:W-:-:S03]  /*0da0*/  IMAD.MOV.U32 R5, RZ, RZ, -0x1 ;  /* 0xffffffffff057424 */ /* 0x000fc600078e00ff */
[----:B------:R-:W-:Y:S02]  /*0db0*/  ISETP.NE.AND.EX P0, PT, R21, RZ, PT, P0 ;  /* 0x000000ff1500720c */ /* 0x000fe40003f05300 */
[----:B------:R-:W1:Y:S01]  /*0dc0*/  LDC R13, c[0x0][0x600] ;  /* 0x00018000ff0d7b82 */ /* 0x000e620000000800 */
[-CC-:B0-----:R-:W-:Y:S02]  /*0dd0*/  SHF.R.U64 R10, R4, R8.reuse, R3.reuse ;  /* 0x00000008040a7219 */ /* 0x181fe40000001203 */
[----:B------:R-:W-:-:S05]  /*0de0*/  SHF.R.U32.HI R3, RZ, R8, R3 ;  /* 0x00000008ff037219 */ /* 0x000fca0000011603 */
[----:B------:R-:W0:Y:S01]  /*0df0*/  LDC R15, c[0x0][0x648] ;  /* 0x00019200ff0f7b82 */ /* 0x000e220000000800 */
[-CC-:B--2---:R-:W-:Y:S02]  /*0e00*/  SHF.R.U64 R19, R10, R14.reuse, R3.reuse ;  /* 0x0000000e0a137219 */ /* 0x184fe40000001203 */
[----:B------:R-:W-:-:S05]  /*0e10*/  SHF.R.U32.HI R3, RZ, R14, R3 ;  /* 0x0000000eff037219 */ /* 0x000fca0000011603 */
[----:B------:R-:W2:Y:S01]  /*0e20*/  LDC R17, c[0x0][0x638] ;  /* 0x00018e00ff117b82 */ /* 0x000ea20000000800 */
[-C--:B---3--:R-:W-:Y:S02]  /*0e30*/  SHF.L.U32 R2, R5, R18.reuse, RZ ;  /* 0x0000001205027219 */ /* 0x088fe400000006ff */
[--C-:B------:R-:W-:Y:S02]  /*0e40*/  SHF.R.U64 R12, R19, R18, R3.reuse ;  /* 0x00000012130c7219 */ /* 0x100fe40000001203 */
[----:B------:R-:W-:Y:S02]  /*0e50*/  LOP3.LUT R8, RZ, R2, RZ, 0x33, !PT ;  /* 0x00000002ff087212 */ /* 0x000fe400078e33ff */
[----:B------:R-:W-:Y:S01]  /*0e60*/  SHF.R.U32.HI R3, RZ, R18, R3 ;  /* 0x00000012ff037219 */ /* 0x000fe20000011603 */
[----:B------:R-:W3:Y:S01]  /*0e70*/  LDC R16, c[0x0][0x610] ;  /* 0x00018400ff107b82 */ /* 0x000ee20000000800 */
[----:B------:R-:W-:Y:S01]  /*0e80*/  IMAD.MOV.U32 R2, RZ, RZ, R12 ;  /* 0x000000ffff027224 */ /* 0x000fe200078e000c */
[----:B------:R-:W-:Y:S06]  /*0e90*/  @!P0 BRA `(.L_x_11) ;  /* 0x0000000000288947 */ /* 0x000fec0003800000 */
[----:B------:R-:W4:Y:S02]  /*0ea0*/  LDC R7, c[0x0][0x64c] ;  /* 0x00019300ff077b82 */ /* 0x000f240000000800 */
[----:B----4-:R-:W-:-:S05]  /*0eb0*/  IADD3 R7, P0, R12, R7, RZ ;  /* 0x000000070c077210 */ /* 0x010fca0007f1e0ff */
        /* <DEDUP_REMOVED lines=8> */
.L_x_11:
[----:B0-----:R-:W-:Y:S01]  /*0f40*/  SHF.R.U64 R4, R2, R15, R3 ;  /* 0x0000000f02047219 */ /* 0x001fe20000001203 */
[----:B-1----:R-:W-:Y:S01]  /*0f50*/  VIADD R5, R13, 0xffffffff ;  /* 0xffffffff0d057836 */ /* 0x002fe20000000000 */
[----:B------:R-:W-:Y:S02]  /*0f60*/  SHF.L.U32 R2, R11, R18, RZ ;  /* 0x000000120b027219 */ /* 0x000fe400000006ff */
[----:B------:R-:W-:Y:S01]  /*0f70*/  LOP3.LUT R3, R19, R8, RZ, 0xc0, !PT ;  /* 0x0000000813037212 */ /* 0x000fe200078ec0ff */
[----:B------:R-:W-:Y:S01]  /*0f80*/  IMAD.MOV R6, RZ, RZ, -R4 ;  /* 0x000000ffff067224 */ /* 0x000fe200078e0a04 */
[----:B------:R-:W-:Y:S02]  /*0f90*/  SEL R0, R0, R23, !P2 ;  /* 0x0000001700007207 */ /* 0x000fe40005000000 */
[----:B------:R-:W-:Y:S01]  /*0fa0*/  LOP3.LUT R5, R10, R5, RZ, 0xc0, !PT ;  /* 0x000000050a057212 */ /* 0x000fe200078ec0ff */
[----:B------:R-:W-:Y:S01]  /*0fb0*/  IMAD R3, R2, R4, R3 ;  /* 0x0000000402037224 */ /* 0x000fe200078e0203 */
[----:B------:R-:W-:Y:S01]  /*0fc0*/  R2UR UR22, R22 ;  /* 0x00000000161672ca */ /* 0x000fe200000e0000 */
[----:B--2---:R-:W-:-:S02]  /*0fd0*/  IMAD R2, R6, R17, R12 ;  /* 0x0000001106027224 */ /* 0x004fc400078e020c */
[----:B---3--:R-:W-:Y:S02]  /*0fe0*/  IMAD R0, R3, R16, R0 ;  /* 0x0000001003007224 */ /* 0x008fe400078e0200 */
[----:B------:R-:W-:Y:S02]  /*0ff0*/  IMAD R3, R2, R13, R5 ;  /* 0x0000000d02037224 */ /* 0x000fe400078e0205 */
[----:B------:R-:W-:-:S03]  /*1000*/  IMAD.MOV.U32 R4, RZ, RZ, 0x1 ;  /* 0x00000001ff047424 */ /* 0x000fc600078e00ff */
[----:B------:R-:W-:Y:S02]  /*1010*/  SEL R2, R3, R0, !P2 ;  /* 0x0000000003027207 */ /* 0x000fe40005000000 */
[----:B------:R-:W-:-:S03]  /*1020*/  SEL R0, R0, R3, !P2 ;  /* 0x0000000300007207 */ /* 0x000fc60005000000 */
[----:B------:R1:W-:Y:S04]  /*1030*/  STL [R1+0x88], R2 ;  /* 0x0000880201007387 */ /* 0x0003e80000100800 */
[----:B------:R1:W-:Y:S02]  /*1040*/  STL [R1+0x8c], R0 ;  /* 0x00008c0001007387 */ /* 0x0003e40000100800 */
.L_x_9:
[----:B------:R-:W-:-:S08]  /*1050*/  NOP ;  /* 0x0000000000007918 */ /* 0x000fd00000000000 */
[----:B------:R-:W2:Y:S02]  /*1060*/  USETMAXREG.TRY_ALLOC.CTAPOOL UP0, 0xe8 ;  /* 0x000000e8000079c8 */ /* 0x000ea40008000600 */
[----:B--2---:R-:W-:-:S13]  /*1070*/  PLOP3.LUT P0, PT, PT, PT, UP0, 0x80, 0x0 ;  /* 0x000000000000781c */ /* 0x004fda0003f0f008 */
[----:B------:R-:W-:Y:S05]  /*1080*/  @!P0 BRA `(.L_x_9) ;  /* 0xfffffffc00f08947 */ /* 0x000fea000383ffff */
[----:B------:R-:W-:Y:S01]  /*1090*/  ULDC.64 UR4, c[0x0][0x598] ;  /* 0x0001660000047ab9 */ /* 0x000fe20000000a00 */
[----:B------:R-:W-:Y:S01]  /*10a0*/  ULDC.64 UR16, c[0x0][0x208] ;  /* 0x0000820000107ab9 */ /* 0x000fe20000000a00 */
[----:B------:R-:W-:-:S04]  /*10b0*/  ISETP.NE.U32.AND P0, PT, RZ, UR4, PT ;  /* 0x00000004ff007c0c */ /* 0x000fc8000bf05070 */
[----:B------:R-:W-:-:S13]  /*10c0*/  ISETP.NE.AND.EX P0, PT, RZ, UR5, PT, P0 ;  /* 0x00000005ff007c0c */ /* 0x000fda000bf05300 */
[----:B------:R-:W-:Y:S05]  /*10d0*/  @!P0 BRA `(.L_x_12) ;  /* 0x0000000000208947 */ /* 0x000fea0003800000 */
[----:B-1----:R-:W1:Y:S02]  /*10e0*/  LDC.64 R2, c[0x0][0x598] ;  /* 0x00016600ff027b82 */ /* 0x002e640000000a00 */
[----:B-1----:R-:W2:Y:S02]  /*10f0*/  LDG.E.64 R2, desc[UR16][R2.64] ;  /* 0x0000001002027981 */ /* 0x002ea4000c1e1b00 */
[----:B--2---:R-:W-:-:S04]  /*1100*/  ISETP.NE.U32.AND P0, PT, R2, RZ, PT ;  /* 0x000000ff0200720c */ /* 0x004fc80003f05070 */
[----:B------:R-:W-:-:S13]  /*1110*/  ISETP.NE.AND.EX P0, PT, R3, RZ, PT, P0 ;  /* 0x000000ff0300720c */ /* 0x000fda0003f05300 */
[----:B------:R-:W-:Y:S05]  /*1120*/  @!P0 BRA `(.L_x_12) ;  /* 0x00000000000c8947 */ /* 0x000fea0003800000 */
[----:B------:R-:W2:Y:S02]  /*1130*/  LD.E R2, desc[UR16][R2.64] ;  /* 0x0000001002027980 */ /* 0x000ea4000c101900 */
[----:B--2---:R-:W-:Y:S01]  /*1140*/  R2UR UR20, R2 ;  /* 0x00000000021472ca */ /* 0x004fe200000e0000 */
[----:B------:R-:W-:-:S14]  /*1150*/  BRA `(.L_x_13) ;  /* 0x0000000000247947 */ /* 0x000fdc0003800000 */
.L_x_12:
[----:B------:R-:W-:Y:S02]  /*1160*/  ULDC.64 UR4, c[0x0][0x588] ;  /* 0x0001620000047ab9 */ /* 0x000fe40000000a00 */
[----:B------:R-:W-:-:S04]  /*1170*/  ISETP.NE.U32.AND P0, PT, RZ, UR4, PT ;  /* 0x00000004ff007c0c */ /* 0x000fc8000bf05070 */
[----:B------:R-:W-:-:S13]  /*1180*/  ISETP.NE.AND.EX P0, PT, RZ, UR5, PT, P0 ;  /* 0x00000005ff007c0c */ /* 0x000fda000bf05300 */
[----:B------:R-:W-:Y:S05]  /*1190*/  @!P0 BRA `(.L_x_14) ;  /* 0x0000000000108947 */ /* 0x000fea0003800000 */
[----:B-1----:R-:W1:Y:S02]  /*11a0*/  LDC.64 R2, c[0x0][0x588] ;  /* 0x00016200ff027b82 */ /* 0x002e640000000a00 */
[----:B-1----:R-:W2:Y:S02]  /*11b0*/  LDG.E R2, desc[UR16][R2.64] ;  /* 0x0000001002027981 */ /* 0x002ea4000c1e1900 */
[----:B--2---:R-:W-:Y:S01]  /*11c0*/  R2UR UR20, R2 ;  /* 0x00000000021472ca */ /* 0x004fe200000e0000 */
[----:B------:R-:W-:-:S14]  /*11d0*/  BRA `(.L_x_13) ;  /* 0x0000000000047947 */ /* 0x000fdc0003800000 */
.L_x_14:
[----:B------:R-:W-:-:S05]  /*11e0*/  ULDC UR20, c[0x0][0x580] ;  /* 0x0001600000147ab9 */ /* 0x000fca0000000800 */
.L_x_13:
[----:B------:R-:W-:Y:S02]  /*11f0*/  ULDC.64 UR4, c[0x0][0x5a0] ;  /* 0x0001680000047ab9 */ /* 0x000fe40000000a00 */
        /* <DEDUP_REMOVED lines=11> */
.L_x_15:
        /* <DEDUP_REMOVED lines=8> */
.L_x_17:
[----:B------:R-:W-:-:S05]  /*1330*/  ULDC UR19, c[0x0][0x584] ;  /* 0x0001610000137ab9 */ /* 0x000fca0000000800 */
.L_x_16:
[----:B------:R-:W-:-:S13]  /*1340*/  LOP3.LUT P0, RZ, R4, 0xff, RZ, 0xc0, !PT ;  /* 0x000000ff04ff7812 */ /* 0x000fda000780c0ff */
[----:B------:R-:W-:Y:S05]  /*1350*/  @!P0 EXIT ;  /* 0x000000000000894d */ /* 0x000fea0003800000 */
[----:B------:R-:W-:Y:S01]  /*1360*/  ULDC UR4, c[0x0][0x28c] ;  /* 0x0000a30000047ab9 */ /* 0x000fe20000000800 */
[----:B------:R-:W-:Y:S02]  /*1370*/  ULOP3.LUT UR21, UR13, 0x1, URZ, 0xfc, !UPT ;  /* 0x000000010d157892 */ /* 0x000fe4000f8efc3f */
[----:B------:R-:W-:-:S04]  /*1380*/  UIADD3 UR4, UR4, 0x3f, URZ ;  /* 0x0000003f04047890 */ /* 0x000fc8000fffe03f */
[----:B------:R-:W-:-:S04]  /*1390*/  USHF.R.S32.HI UR5, URZ, 0x1f, UR4 ;  /* 0x0000001f3f057899 */ /* 0x000fc80008011404 */
[----:B------:R-:W-:-:S03]  /*13a0*/  ULEA.HI UR5, UR5, UR4, URZ, 0x6 ;  /* 0x0000000405057291 */ /* 0x000fc6000f8f303f */
[----:B------:R-:W-:Y:S01]  /*13b0*/  UMOV UR4, URZ ;  /* 0x0000003f00047c82 */ /* 0x000fe20008000000 */
[----:B------:R-:W-:-:S03]  /*13c0*/  USHF.R.S32.HI UR12, URZ, 0x6, UR5 ;  /* 0x000000063f0c7899 */ /* 0x000fc60008011405 */
[----:B------:R-:W-:-:S09]  /*13d0*/  UMOV UR5, URZ ;  /* 0x0000003f00057c82 */ /* 0x000fd20008000000 */
.L_x_300:
[----:B-1----:R-:W1:Y:S01]  /*13e0*/  S2R R0, SR_TID.X ;  /* 0x0000000000007919 */ /* 0x002e620000002100 */
[----:B--2---:R-:W2:Y:S01]  /*13f0*/  S2UR UR11, SR_CgaCtaId ;  /* 0x00000000000b79c3 */ /* 0x004ea20000008800 */
[----:B------:R-:W-:Y:S01]  /*1400*/  UMOV UR14, 0x400 ;  /* 0x00000400000e7882 */ /* 0x000fe20000000000 */
[----:B------:R-:W-:Y:S01]  /*1410*/  UMOV UR6, URZ ;  /* 0x0000003f00067c82 */ /* 0x000fe20008000000 */
[----:B------:R-:W-:Y:S01]  /*1420*/  STL [R1+0x74], RZ ;  /* 0x000074ff01007387 */ /* 0x000fe20000100800 */
[----:B------:R-:W-:Y:S01]  /*1430*/  UMOV UR7, URZ ;  /* 0x0000003f00077c82 */ /* 0x000fe20008000000 */
[----:B------:R-:W-:Y:S01]  /*1440*/  UMOV UR8, URZ ;  /* 0x0000003f00087c82 */ /* 0x000fe20008000000 */
[----:B------:R-:W-:Y:S01]  /*1450*/  UMOV UR18, UR5 ;  /* 0x0000000500127c82 */ /* 0x000fe20008000000 */
[----:B------:R-:W-:Y:S01]  /*1460*/  STL [R1+0x70], RZ ;  /* 0x000070ff01007387 */ /* 0x000fe20000100800 */
[----:B---3--:R-:W3:Y:S01]  /*1470*/  LDC R2, c[0x0][0x28c] ;  /* 0x0000a300ff027b82 */ /* 0x008ee20000000800 */
[----:B------:R-:W-:-:S02]  /*1480*/  CS2R R4, SRZ ;  /* 0x0000000000047805 */ /* 0x000fc4000001ff00 */
[----:B------:R-:W-:Y:S01]  /*1490*/  CS2R R6, SRZ ;  /* 0x0000000000067805 */ /* 0x000fe2000001ff00 */
[----:B------:R-:W-:Y:S01]  /*14a0*/  STL [R1+0x6c], RZ ;  /* 0x00006cff01007387 */ /* 0x000fe20000100800 */
[----:B------:R-:W-:Y:S02]  /*14b0*/  CS2R R8, SRZ ;  /* 0x0000000000087805 */ /* 0x000fe4000001ff00 */
[----:B------:R-:W-:Y:S02]  /*14c0*/  CS2R R10, SRZ ;  /* 0x00000000000a7805 */ /* 0x000fe4000001ff00 */
[----:B------:R-:W-:Y:S01]  /*14d0*/  CS2R R12, SRZ ;  /* 0x00000000000c7805 */ /* 0x000fe2000001ff00 */
[----:B------:R-:W-:Y:S01]  /*14e0*/  STL [R1+0x68], RZ ;  /* 0x000068ff01007387 */ /* 0x000fe20000100800 */
[----:B------:R-:W-:Y:S02]  /*14f0*/  CS2R R14, SRZ ;  /* 0x00000000000e7805 */ /* 0x000fe4000001ff00 */
[----:B------:R-:W-:-:S02]  /*1500*/  CS2R R16, SRZ ;  /* 0x0000000000107805 */ /* 0x000fc4000001ff00 */
[----:B0-----:R-:W-:Y:S01]  /*1510*/  CS2R R18, SRZ ;  /* 0x0000000000127805 */ /* 0x001fe2000001ff00 */
[----:B------:R-:W-:Y:S01]  /*1520*/  STL [R1+0x64], RZ ;  /* 0x000064ff01007387 */ /* 0x000fe20000100800 */
[----:B------:R-:W-:Y:S02]  /*1530*/  CS2R R20, SRZ ;  /* 0x0000000000147805 */ /* 0x000fe4000001ff00 */
[----:B------:R-:W-:Y:S02]  /*1540*/  CS2R R22, SRZ ;  /* 0x0000000000167805 */ /* 0x000fe4000001ff00 */
[----:B------:R-:W-:Y:S01]  /*1550*/  CS2R R152, SRZ ;  /* 0x0000000000987805 */ /* 0x000fe2000001ff00 */
[----:B------:R-:W-:Y:S01]  /*1560*/  STL [R1+0x60], RZ ;  /* 0x000060ff01007387 */ /* 0x000fe20000100800 */
[----:B--2---:R-:W-:Y:S01]  /*1570*/  ULEA UR14, UR11, UR14, 0x18 ;  /* 0x0000000e0b0e7291 */ /* 0x004fe2000f8ec03f */
[----:B------:R-:W-:Y:S02]  /*1580*/  CS2R R154, SRZ ;  /* 0x00000000009a7805 */ /* 0x000fe4000001ff00 */
[----:B------:R-:W-:Y:S01]  /*1590*/  CS2R R156, SRZ ;  /* 0x00000000009c7805 */ /* 0x000fe2000001ff00 */
[----:B------:R-:W-:Y:S01]  /*15a0*/  STL [R1+0x5c], RZ ;  /* 0x00005cff01007387 */ /* 0x000fe20000100800 */
[----:B------:R-:W-:-:S02]  /*15b0*/  CS2R R158, SRZ ;  /* 0x00000000009e7805 */ /* 0x000fc4000001ff00 */
[----:B------:R-:W-:Y:S02]  /*15c0*/  CS2R R160, SRZ ;  /* 0x0000000000a07805 */ /* 0x000fe4000001ff00 */
[----:B------:R-:W-:Y:S02]  /*15d0*/  CS2R R162, SRZ ;  /* 0x0000000000a27805 */ /* 0x000fe4000001ff00 */
[----:B-1----:R-:W-:Y:S01]  /*15e0*/  LOP3.LUT R0, R0, 0x80, RZ, 0xc0, !PT ;  /* 0x0000008000007812 */ /* 0x002fe200078ec0ff */
[----:B------:R-:W-:Y:S01]  /*15f0*/  STL [R1+0x58], RZ ;  /* 0x000058ff01007387 */ /* 0x000fe20000100800 */
[----:B---3--:R-:W-:Y:S02]  /*1600*/  ISETP.GE.AND P0, PT, R2, 0x1, PT ;  /* 0x000000010200780c */ /* 0x008fe40003f06270 */
[----:B------:R-:W-:Y:S02]  /*1610*/  CS2R R2, SRZ ;  /* 0x0000000000027805 */ /* 0x000fe4000001ff00 */
[----:B------:R-:W-:Y:S01]  /*1620*/  SHF.R.U32.HI R0, RZ, 0x7, R0 ;  /* 0x00000007ff007819 */ /* 0x000fe20000011600 */
[----:B------:R-:W-:Y:S01]  /*1630*/  STL [R1+0x54], RZ ;  /* 0x000054ff01007387 */ /* 0x000fe20000100800 */
[----:B------:R-:W-:-:S02]  /*1640*/  CS2R R164, SRZ ;  /* 0x0000000000a47805 */ /* 0x000fc4000001ff00 */
[----:B------:R-:W-:Y:S02]  /*1650*/  CS2R R166, SRZ ;  /* 0x0000000000a67805 */ /* 0x000fe4000001ff00 */
[----:B------:R-:W-:Y:S01]  /*1660*/  CS2R R168, SRZ ;  /* 0x0000000000a87805 */ /* 0x000fe2000001ff00 */
[----:B------:R-:W-:Y:S01]  /*1670*/  STL [R1+0x50], RZ ;  /* 0x000050ff01007387 */ /* 0x000fe20000100800 */
[----:B------:R-:W-:Y:S02]  /*1680*/  CS2R R170, SRZ ;  /* 0x0000000000aa7805 */ /* 0x000fe4000001ff00 */
[----:B------:R-:W-:Y:S02]  /*1690*/  CS2R R172, SRZ ;  /* 0x0000000000ac7805 */ /* 0x000fe4000001ff00 */
[----:B------:R-:W-:Y:S01]  /*16a0*/  CS2R R174, SRZ ;  /* 0x0000000000ae7805 */ /* 0x000fe2000001ff00 */
[----:B------:R-:W0:Y:S01]  /*16b0*/  SHFL.IDX PT, R0, R0, RZ, 0x1f ;  /* 0x00001fff00007589 */ /* 0x000e2200000e0000 */
[----:B------:R-:W-:-:S02]  /*16c0*/  CS2R R176, SRZ ;  /* 0x0000000000b07805 */ /* 0x000fc4000001ff00 */
[----:B------:R-:W-:Y:S02]  /*16d0*/  CS2R R178, SRZ ;  /* 0x0000000000b27805 */ /* 0x000fe4000001ff00 */
[----:B------:R-:W-:Y:S01]  /*16e0*/  CS2R R180, SRZ ;  /* 0x0000000000b47805 */ /* 0x000fe2000001ff00 */
[----:B------:R1:W-:Y:S01]  /*16f0*/  STL [R1+0x4c], RZ ;  /* 0x00004cff01007387 */ /* 0x0003e20000100800 */
[----:B------:R-:W-:Y:S02]  /*1700*/  CS2R R182, SRZ ;  /* 0x0000000000b67805 */ /* 0x000fe4000001ff00 */
[----:B------:R-:W-:Y:S02]  /*1710*/  CS2R R184, SRZ ;  /* 0x0000000000b87805 */ /* 0x000fe4000001ff00 */
[----:B------:R-:W-:Y:S01]  /*1720*/  CS2R R186, SRZ ;  /* 0x0000000000ba7805 */ /* 0x000fe2000001ff00 */
[----:B------:R1:W-:Y:S01]  /*1730*/  STL [R1+0x48], RZ ;  /* 0x000048ff01007387 */ /* 0x0003e20000100800 */
        /* <DEDUP_REMOVED lines=14> */
[----:B------:R-:W-:Y:S02]  /*1820*/  CS2R R210, SRZ ;  /* 0x0000000000d27805 */ /* 0x000fe4000001ff00 */
[----:B0-----:R-:W-:Y:S01]  /*1830*/  R2UR UR9, R0 ;  /* 0x00000000000972ca */ /* 0x001fe200000e0000 */
[----:B------:R1:W-:Y:S01]  /*1840*/  STL [R1+0x38], RZ ;  /* 0x000038ff01007387 */ /* 0x0003e20000100800 */
[----:B------:R-:W-:Y:S01]  /*1850*/  IMAD.MOV.U32 R0, RZ, RZ, RZ ;  /* 0x000000ffff007224 */ /* 0x000fe200078e00ff */
[----:B------:R-:W-:-:S02]  /*1860*/  CS2R R212, SRZ ;  /* 0x0000000000d47805 */ /* 0x000fc4000001ff00 */
[----:B------:R-:W-:Y:S01]  /*1870*/  CS2R R214, SRZ ;  /* 0x0000000000d67805 */ /* 0x000fe2000001ff00 */
[----:B------:R1:W-:Y:S01]  /*1880*/  STL [R1+0x34], RZ ;  /* 0x000034ff01007387 */ /* 0x0003e20000100800 */
[----:B------:R-:W-:Y:S02]  /*1890*/  CS2R R216, SRZ ;  /* 0x0000000000d87805 */ /* 0x000fe4000001ff00 */
[----:B------:R-:W-:Y:S02]  /*18a0*/  CS2R R218, SRZ ;  /* 0x0000000000da7805 */ /* 0x000fe4000001ff00 */
[----:B------:R-:W-:Y:S01]  /*18b0*/  CS2R R220, SRZ ;  /* 0x0000000000dc7805 */ /* 0x000fe2000001ff00 */
[----:B------:R1:W-:Y:S01]  /*18c0*/  STL [R1+0x30], RZ ;  /* 0x000030ff01007387 */ /* 0x0003e20000100800 */
[----:B------:R-:W-:Y:S02]  /*18d0*/  CS2R R222, SRZ ;  /* 0x0000000000de7805 */ /* 0x000fe4000001ff00 */
[----:B------:R-:W-:Y:S01]  /*18e0*/  CS2R R224, SRZ ;  /* 0x0000000000e07805 */ /* 0x000fe2000001ff00 */
[----:B------:R-:W-:Y:S01]  /*18f0*/  IMAD.MOV.U32 R226, RZ, RZ, RZ ;  /* 0x000000ffffe27224 */ /* 0x000fe200078e00ff */
[----:B------:R1:W-:Y:S01]  /*1900*/  STL [R1+0x2c], RZ ;  /* 0x00002cff01007387 */ /* 0x0003e20000100800 */
[----:B------:R-:W-:Y:S01]  /*1910*/  ULEA.HI UR10, UR9, UR9, URZ, 0x1 ;  /* 0x00000009090a7291 */ /* 0x000fe2000f8f083f */
[----:B------:R-:W-:Y:S01]  /*1920*/  IMAD.U32 R227, RZ, RZ, UR4 ;  /* 0x00000004ffe37e24 */ /* 0x000fe2000f8e00ff */
[----:B------:R-:W-:Y:S01]  /*1930*/  CS2R R24, SRZ ;  /* 0x0000000000187805 */ /* 0x000fe2000001ff00 */
[----:B------:R1:W-:Y:S01]  /*1940*/  STL [R1+0x28], RZ ;  /* 0x000028ff01007387 */ /* 0x0003e20000100800 */
[----:B------:R-:W-:Y:S01]  /*1950*/  ULOP3.LUT UR10, UR10, 0xffffe, URZ, 0xc0, !UPT ;  /* 0x000ffffe0a0a7892 */ /* 0x000fe2000f8ec03f */
[----:B------:R-:W-:-:S02]  /*1960*/  CS2R R26, SRZ ;  /* 0x00000000001a7805 */ /* 0x000fc4000001ff00 */
[----:B------:R-:W-:Y:S01]  /*1970*/  CS2R R28, SRZ ;  /* 0x00000000001c7805 */ /* 0x000fe2000001ff00 */
[----:B------:R1:W-:Y:S01]  /*1980*/  STL [R1+0x24], RZ ;  /* 0x000024ff01007387 */ /* 0x0003e20000100800 */
[----:B------:R-:W-:Y:S01]  /*1990*/  UIADD3 UR10, UR9, -UR10, URZ ;  /* 0x8000000a090a7290 */ /* 0x000fe2000fffe03f */
[----:B----4-:R-:W-:Y:S02]  /*19a0*/  CS2R R30, SRZ ;  /* 0x00000000001e7805 */ /* 0x010fe4000001ff00 */
[----:B------:R-:W-:Y:S01]  /*19b0*/  CS2R R32, SRZ ;  /* 0x0000000000207805 */ /* 0x000fe2000001ff00 */
[----:B------:R1:W-:Y:S01]  /*19c0*/  STL [R1+0x20], RZ ;  /* 0x000020ff01007387 */ /* 0x0003e20000100800 */
[----:B------:R-:W-:Y:S01]  /*19d0*/  ULEA UR10, UR10, UR14, 0xc ;  /* 0x0000000e0a0a7291 */ /* 0x000fe2000f8e603f */
[----:B------:R-:W-:Y:S02]  /*19e0*/  CS2R R34, SRZ ;  /* 0x0000000000227805 */ /* 0x000fe4000001ff00 */
[----:B------:R-:W-:Y:S01]  /*19f0*/  CS2R R36, SRZ ;  /* 0x0000000000247805 */ /* 0x000fe2000001ff00 */
[----:B------:R1:W-:Y:S01]  /*1a00*/  STL [R1+0x1c], RZ ;  /* 0x00001cff01007387 */ /* 0x0003e20000100800 */
[----:B------:R-:W-:Y:S01]  /*1a10*/  UIADD3 UR10, UR10, 0x180, URZ ;  /* 0x000001800a0a7890 */ /* 0x000fe2000fffe03f */
[----:B------:R-:W-:-:S02]  /*1a20*/  CS2R R38, SRZ ;  /* 0x0000000000267805 */ /* 0x000fc4000001ff00 */
[----:B------:R-:W-:Y:S01]  /*1a30*/  CS2R R40, SRZ ;  /* 0x0000000000287805 */ /* 0x000fe2000001ff00 */
[----:B------:R1:W-:Y:S01]  /*1a40*/  STL [R1+0x18], RZ ;  /* 0x000018ff01007387 */ /* 0x0003e20000100800 */
[----:B------:R-:W-:Y:S01]  /*1a50*/  USHF.R.U32.HI UR10, URZ, 0x4, UR10 ;  /* 0x000000043f0a7899 */ /* 0x000fe2000801160a */
[----:B------:R-:W-:Y:S02]  /*1a60*/  CS2R R42, SRZ ;  /* 0x00000000002a7805 */ /* 0x000fe4000001ff00 */
[----:B------:R-:W-:Y:S01]  /*1a70*/  CS2R R44, SRZ ;  /* 0x00000000002c7805 */ /* 0x000fe2000001ff00 */
[----:B------:R1:W-:Y:S01]  /*1a80*/  STL [R1+0x14], RZ ;  /* 0x000014ff01007387 */ /* 0x0003e20000100800 */
[----:B------:R-:W-:Y:S01]  /*1a90*/  ULOP3.LUT UR15, UR10, 0x3fff, URZ, 0xc0, !UPT ;  /* 0x00003fff0a0f7892 */ /* 0x000fe2000f8ec03f */
        /* <DEDUP_REMOVED lines=18> */
[----:B------:R1:W-:Y:S01]  /*1bc0*/  STL [R1], RZ ;  /* 0x000000ff01007387 */ /* 0x0003e20000100800 */
[----:B------:R-:W-:-:S02]  /*1bd0*/  CS2R R74, SRZ ;  /* 0x00000000004a7805 */ /* 0x000fc4000001ff00 */
[----:B------:R-:W-:Y:S02]  /*1be0*/  CS2R R76, SRZ ;  /* 0x00000000004c7805 */ /* 0x000fe4000001ff00 */
[----:B------:R-:W-:Y:S02]  /*1bf0*/  CS2R R78, SRZ ;  /* 0x00000000004e7805 */ /* 0x000fe4000001ff00 */
[----:B------:R-:W-:Y:S02]  /*1c00*/  CS2R R80, SRZ ;  /* 0x0000000000507805 */ /* 0x000fe4000001ff00 */
[----:B------:R-:W-:Y:S02]  /*1c10*/  CS2R R82, SRZ ;  /* 0x0000000000527805 */ /* 0x000fe4000001ff00 */
[----:B------:R-:W-:Y:S02]  /*1c20*/  CS2R R84, SRZ ;  /* 0x0000000000547805 */ /* 0x000fe4000001ff00 */
        /* <DEDUP_REMOVED lines=32> */
[----:B------:R-:W-:Y:S01]  /*1e30*/  CS2R R150, SRZ ;  /* 0x0000000000967805 */ /* 0x000fe2000001ff00 */
[----:B-1----:R-:W-:Y:S06]  /*1e40*/  @!P0 BRA `(.L_x_18) ;  /* 0x0000001000688947 */ /* 0x002fec0003800000 */
[----:B------:R-:W-:-:S06]  /*1e50*/  UISETP.NE.AND UP0, UPT, UR21, 0x3, UPT ;  /* 0x000000031500788c */ /* 0x000fcc000bf05270 */
[----:B------:R-:W-:-:S13]  /*1e60*/  PLOP3.LUT P1, PT, PT, PT, UP0, 0x80, 0x0 ;  /* 0x000000000000781c */ /* 0x000fda0003f2f008 */
[----:B------:R-:W-:Y:S05]  /*1e70*/  @!P1 BRA `(.L_x_19) ;  /* 0x0000000000049947 */ /* 0x000fea0003800000 */
[----:B------:R-:W-:Y:S01]  /*1e80*/  BPT.TRAP 0x1 ;  /* 0x000000040000795c */ /* 0x000fe20000300000 */
.L_x_19:
[----:B------:R-:W-:Y:S01]  /*1e90*/  ULEA UR6, UR5, UR14, 0x3 ;  /* 0x0000000e05067291 */ /* 0x000fe2000f8e183f */
[----:B------:R-:W-:-:S05]  /*1ea0*/  IMAD.U32 R0, RZ, RZ, UR4 ;  /* 0x00000004ff007e24 */ /* 0x000fca000f8e00ff */
[----:B------:R-:W-:-:S04]  /*1eb0*/  SHF.L.U32 R0, R0, 0x1f, RZ ;  /* 0x0000001f00007819 */ /* 0x000fc800000006ff */
[----:B------:R0:W1:Y:S01]  /*1ec0*/  SYNCS.PHASECHK.TRANS64.TRYWAIT P0, [UR6], R0 ;  /* 0x00000000ff0075a7 */ /* 0x0000620008000146 */
[----:B------:R-:W-:Y:S05]  /*1ed0*/  @!P1 BRA `(.L_x_20) ;  /* 0x0000000000049947 */ /* 0x000fea0003800000 */
[----:B------:R-:W-:Y:S01]  /*1ee0*/  BPT.TRAP 0x1 ;  /* 0x000000040000795c */ /* 0x000fe20000300000 */
.L_x_20:
[----:B-1----:R-:W-:Y:S05]  /*1ef0*/  @P0 BRA `(.L_x_21) ;  /* 0x0000000000080947 */ /* 0x002fea0003800000 */
[----:B------:R-:W1:Y:S02]  /*1f00*/  SYNCS.PHASECHK.TRANS64.TRYWAIT P0, [UR6], R0 ;  /* 0x00000000ff0075a7 */ /* 0x000e640008000146 */
[----:B-1----:R-:W-:Y:S05]  /*1f10*/  @!P0 BRA `(.L_x_22) ;  /* 0x000000e400d08947 */ /* 0x002fea0003800000 */
.L_x_21:
[----:B------:R-:W-:Y:S01]  /*1f20*/  UIADD3 UR6, UR14, 0x12180, URZ ;  /* 0x000121800e067890 */ /* 0x000fe2000fffe03f */
[----:B------:R-:W-:Y:S01]  /*1f30*/  WARPGROUP.ARRIVE ;  /* 0x00000000000079c5 */ /* 0x000fe20000000000 */
[----:B------:R-:W-:Y:S01]  /*1f40*/  ULOP3.LUT UR8, UR15, 0x10000, URZ, 0xfc, !UPT ;  /* 0x000100000f087892 */ /* 0x000fe2000f8efc3f */
[----:B------:R2:W-:Y:S01]  /*1f50*/  STL [R1+0x74], RZ ;  /* 0x000074ff01007387 */ /* 0x0005e20000100800 */
[----:B------:R-:W-:Y:S01]  /*1f60*/  USHF.R.U32.HI UR6, URZ, 0x4, UR6 ;  /* 0x000000043f067899 */ /* 0x000fe20008011606 */
[----:B01----:R-:W-:Y:S01]  /*1f70*/  IMAD.MOV.U32 R0, RZ, RZ, RZ ;  /* 0x000000ffff007224 */ /* 0x003fe200078e00ff */
[----:B------:R-:W-:Y:S01]  /*1f80*/  ULEA UR8, UR5, UR8, 0x9 ;  /* 0x0000000805087291 */ /* 0x000fe2000f8e483f */
[----:B------:R2:W-:Y:S01]  /*1f90*/  STL [R1+0x70], RZ ;  /* 0x000070ff01007387 */ /* 0x0005e20000100800 */
[----:B------:R-:W-:Y:S01]  /*1fa0*/  ULOP3.LUT UR6, UR6, 0x3fff, URZ, 0xc0, !UPT ;  /* 0x00003fff06067892 */ /* 0x000fe2000f8ec03f */
[----:B------:R-:W-:Y:S01]  /*1fb0*/  CS2R R2, SRZ ;  /* 0x0000000000027805 */ /* 0x000fe2000001ff00 */
[----:B------:R-:W-:Y:S01]  /*1fc0*/  UMOV UR9, 0x80000020 ;  /* 0x8000002000097882 */ /* 0x000fe20000000000 */
[----:B------:R-:W-:Y:S01]  /*1fd0*/  UMOV UR11, 0x80000020 ;  /* 0x80000020000b7882 */ /* 0x000fe20000000000 */
[----:B------:R-:W-:Y:S01]  /*1fe0*/  ULOP3.LUT UR6, UR6, 0x10000, URZ, 0xfc, !UPT ;  /* 0x0001000006067892 */ /* 0x000fe2000f8efc3f */
[----:B------:R2:W-:Y:S01]  /*1ff0*/  STL [R1+0x6c], RZ ;  /* 0x00006cff01007387 */ /* 0x0005e20000100800 */
[----:B------:R-:W-:Y:S01]  /*2000*/  ULDC UR7, c[0x0][0x50c] ;  /* 0x0001430000077ab9 */ /* 0x000fe20000000800 */
[----:B------:R-:W-:Y:S01]  /*2010*/  CS2R R4, SRZ ;  /* 0x0000000000047805 */ /* 0x000fe2000001ff00 */
[----:B------:R-:W-:Y:S01]  /*2020*/  ULEA UR10, UR5, UR6, 0xa ;  /* 0x00000006050a7291 */ /* 0x000fe2000f8e503f */
[----:B------:R2:W-:Y:S01]  /*2030*/  STL [R1+0x68], RZ ;  /* 0x000068ff01007387 */ /* 0x0005e20000100800 */
[----:B------:R-:W-:Y:S01]  /*2040*/  UISETP.NE.AND UP0, UPT, UR7, 0x2, UPT ;  /* 0x000000020700788c */ /* 0x000fe2000bf05270 */
[----:B------:R-:W-:Y:S01]  /*2050*/  CS2R R6, SRZ ;  /* 0x0000000000067805 */ /* 0x000fe2000001ff00 */
[----:B------:R-:W-:Y:S01]  /*2060*/  UMOV UR6, 0x2 ;  /* 0x0000000200067882 */ /* 0x000fe20000000000 */
[----:B------:R2:W-:Y:S01]  /*2070*/  STL [R1+0x64], RZ ;  /* 0x000064ff01007387 */ /* 0x0005e20000100800 */
[----:B------:R-:W-:Y:S01]  /*2080*/  USEL UR7, URZ, 0x1, UP0 ;  /* 0x000000013f077887 */ /* 0x000fe20008000000 */
[----:B------:R-:W-:-:S02]  /*2090*/  CS2R R8, SRZ ;  /* 0x0000000000087805 */ /* 0x000fc4000001ff00 */
[----:B------:R-:W-:Y:S01]  /*20a0*/  CS2R R10, SRZ ;  /* 0x00000000000a7805 */ /* 0x000fe2000001ff00 */
[----:B------:R-:W-:Y:S01]  /*20b0*/  QGMMA.64x256x32.F32.E5M2.E5M2 R24, gdesc[UR8], RZ, !UPT ;  /* 0x03e00000081879f3 */ /* 0x000fe2000c7038ff */
[----:B------:R2:W-:Y:S01]  /*20c0*/  STL [R1+0x60], RZ ;  /* 0x000060ff01007387 */ /* 0x0005e20000100800 */
[----:B------:R-:W-:Y:S01]  /*20d0*/  UIADD3 UR8, UR8, 0x2, URZ ;  /* 0x0000000208087890 */ /* 0x000fe2000fffe03f */
[----:B------:R-:W-:Y:S01]  /*20e0*/  ISETP.NE.AND P0, PT, RZ, UR7, PT ;  /* 0x00000007ff007c0c */ /* 0x000fe2000bf05270 */
[----:B------:R-:W-:Y:S01]  /*20f0*/  UIADD3 UR10, UR10, 0x2, URZ ;  /* 0x000000020a0a7890 */ /* 0x000fe2000fffe03f */
[----:B------:R2:W-:Y:S01]  /*2100*/  STL [R1+0x5c], RZ ;  /* 0x00005cff01007387 */ /* 0x0005e20000100800 */
[----:B------:R-:W-:Y:S01]  /*2110*/  UMOV UR9, 0x80000020 ;  /* 0x8000002000097882 */ /* 0x000fe20000000000 */
[----:B------:R-:W-:Y:S01]  /*2120*/  UMOV UR11, 0x80000020 ;  /* 0x80000020000b7882 */ /* 0x000fe20000000000 */
        /* <DEDUP_REMOVED lines=58> */
[----:B------:R-:W-:-:S03]  /*24d0*/  IMAD.MOV.U32 R226, RZ, RZ, RZ ;  /* 0x000000ffffe27224 */ /* 0x000fc600078e00ff */
[----:B------:R2:W-:Y:S04]  /*24e0*/  STL [R1+0x1c], RZ ;  /* 0x00001cff01007387 */ /* 0x0005e80000100800 */
[----:B------:R2:W-:Y:S04]  /*24f0*/  STL [R1+0x18], RZ ;  /* 0x000018ff01007387 */ /* 0x0005e80000100800 */
[----:B------:R2:W-:Y:S04]  /*2500*/  STL [R1+0x14], RZ ;  /* 0x000014ff01007387 */ /* 0x0005e80000100800 */
[----:B------:R2:W-:Y:S04]  /*2510*/  STL [R1+0x10], RZ ;  /* 0x000010ff01007387 */ /* 0x0005e80000100800 */
[----:B------:R2:W-:Y:S04]  /*2520*/  STL [R1+0xc], RZ ;  /* 0x00000cff01007387 */ /* 0x0005e80000100800 */
[----:B------:R2:W-:Y:S04]  /*2530*/  STL [R1+0x8], RZ ;  /* 0x000008ff01007387 */ /* 0x0005e80000100800 */
[----:B------:R2:W-:Y:S04]  /*2540*/  STL [R1+0x4], RZ ;  /* 0x000004ff01007387 */ /* 0x0005e80000100800 */
[----:B------:R2:W-:Y:S01]  /*2550*/  STL [R1], RZ ;  /* 0x000000ff01007387 */ /* 0x0005e20000100800 */
[----:B------:R-:W-:Y:S01]  /*2560*/  QGMMA.64x256x32.F32.E5M2.E5M2 R24, gdesc[UR8], R24, gsb0 ;  /* 0x03e00000081879f3 */ /* 0x000fe20008003818 */
[----:B------:R-:W-:Y:S05]  /*2570*/  @!P0 BRA `(.L_x_23) ;  /* 0x0000000800808947 */ /* 0x000fea0003800000 */
[----:B------:R-:W-:Y:S02]  /*2580*/  WARPGROUP.DEPBAR.LE gsb0, 0x0 ;  /* 0x00008000000079c5 */ /* 0x000fe40000010000 */
[----:B------:R-:W-:-:S01]  /*2590*/  FADD R227, RZ, R122 ;  /* 0x0000007affe37221 */ /* 0x000fc20000000000 */
[----:B------:R-:W-:Y:S01]  /*25a0*/  FADD R226, RZ, R24 ;  /* 0x00000018ffe27221 */ /* 0x000fe20000000000 */
[----:B------:R-:W-:-:S01]  /*25b0*/  FADD R225, RZ, R25 ;  /* 0x00000019ffe17221 */ /* 0x000fc20000000000 */
[----:B------:R-:W-:Y:S01]  /*25c0*/  FADD R224, RZ, R26 ;  /* 0x0000001affe07221 */ /* 0x000fe20000000000 */
[----:B------:R-:W-:-:S01]  /*25d0*/  FADD R223, RZ, R27 ;  /* 0x0000001bffdf7221 */ /* 0x000fc20000000000 */
[----:B------:R0:W-:Y:S01]  /*25e0*/  STL [R1], R227 ;  /* 0x000000e301007387 */ /* 0x0001e20000100800 */
[----:B------:R-:W-:-:S01]  /*25f0*/  FADD R222, RZ, R28 ;  /* 0x0000001cffde7221 */ /* 0x000fc20000000000 */
[----:B------:R-:W-:Y:S01]  /*2600*/  FADD R221, RZ, R29 ;  /* 0x0000001dffdd7221 */ /* 0x000fe20000000000 */
[----:B------:R-:W-:-:S01]  /*2610*/  FADD R220, RZ, R30 ;  /* 0x0000001effdc7221 */ /* 0x000fc20000000000 */
[----:B------:R-:W-:Y:S01]  /*2620*/  FADD R219, RZ, R31 ;  /* 0x0000001fffdb7221 */ /* 0x000fe20000000000 */
[----:B------:R-:W-:-:S01]  /*2630*/  FADD R218, RZ, R32 ;  /* 0x00000020ffda7221 */ /* 0x000fc20000000000 */
[----:B------:R-:W-:Y:S01]  /*2640*/  FADD R217, RZ, R33 ;  /* 0x00000021ffd97221 */ /* 0x000fe20000000000 */
[----:B------:R-:W-:-:S01]  /*2650*/  FADD R216, RZ, R34 ;  /* 0x00000022ffd87221 */ /* 0x000fc20000000000 */
[----:B------:R-:W-:Y:S01]  /*2660*/  FADD R215, RZ, R35 ;  /* 0x00000023ffd77221 */ /* 0x000fe20000000000 */
[----:B------:R-:W-:-:S01]  /*2670*/  FADD R214, RZ, R36 ;  /* 0x00000024ffd67221 */ /* 0x000fc20000000000 */
[----:B0-----:R-:W-:Y:S01]  /*2680*/  FADD R227, RZ, R123 ;  /* 0x0000007bffe37221 */ /* 0x001fe20000000000 */
[----:B------:R-:W-:-:S01]  /*2690*/  FADD R213, RZ, R37 ;  /* 0x00000025ffd57221 */ /* 0x000fc20000000000 */
[----:B------:R-:W-:Y:S01]  /*26a0*/  FADD R212, RZ, R38 ;  /* 0x00000026ffd47221 */ /* 0x000fe20000000000 */
[----:B------:R-:W-:-:S01]  /*26b0*/  FADD R211, RZ, R39 ;  /* 0x00000027ffd37221 */ /* 0x000fc20000000000 */
[----:B------:R-:W-:Y:S01]  /*26c0*/  FADD R210, RZ, R40 ;  /* 0x00000028ffd27221 */ /* 0x000fe20000000000 */
[----:B------:R0:W-:Y:S01]  /*26d0*/  STL [R1+0x4], R227 ;  /* 0x000004e301007387 */ /* 0x0001e20000100800 */
        /* <DEDUP_REMOVED lines=93> */
[----:B------:R-:W-:Y:S01]  /*2cb0*/  UMOV UR6, URZ ;  /* 0x0000003f00067c82 */ /* 0x000fe20008000000 */
[----:B0-----:R-:W-:-:S05]  /*2cc0*/  FADD R227, RZ, R130 ;  /* 0x00000082ffe37221 */ /* 0x001fca0000000000 */
[----:B------:R0:W-:Y:S02]  /*2cd0*/  STL [R1+0x20], R227 ;  /* 0x000020e301007387 */ /* 0x0001e40000100800 */
        /* <DEDUP_REMOVED lines=42> */
.L_x_23:
[----:B------:R-:W-:-:S04]  /*2f80*/  UIADD3 UR18, UR5, 0x1, URZ ;  /* 0x0000000105127890 */ /* 0x000fc8000fffe03f */
[----:B------:R-:W-:-:S04]  /*2f90*/  UISETP.NE.AND UP0, UPT, UR18, 0x9, UPT ;  /* 0x000000091200788c */ /* 0x000fc8000bf05270 */
[----:B------:R-:W-:Y:S02]  /*2fa0*/  USEL UR8, URZ, 0x1, UP0 ;  /* 0x000000013f087887 */ /* 0x000fe40008000000 */
[----:B------:R-:W-:Y:S02]  /*2fb0*/  USEL UR18, UR18, URZ, UP0 ;  /* 0x0000003f12127287 */ /* 0x000fe40008000000 */
[----:B------:R-:W-:-:S06]  /*2fc0*/  ULOP3.LUT UR8, UR4, UR8, URZ, 0x3c, !UPT ;  /* 0x0000000804087292 */ /* 0x000fcc000f8e3c3f */
[----:B0-----:R-:W-:Y:S01]  /*2fd0*/  IMAD.U32 R227, RZ, RZ, UR8 ;  /* 0x00000008ffe37e24 */ /* 0x001fe2000f8e00ff */
[----:B------:R-:W-:-:S06]  /*2fe0*/  UMOV UR8, 0x1 ;  /* 0x0000000100087882 */ /* 0x000fcc0000000000 */
.L_x_18:
[----:B------:R-:W-:-:S04]  /*2ff0*/  UISETP.LT.AND UP0, UPT, UR12, 0x1, UPT ;  /* 0x000000010c00788c */ /* 0x000fc8000bf01270 */
[----:B------:R-:W-:-:S04]  /*3000*/  USEL UR9, UR12, 0x1, UP0 ;  /* 0x000000010c097887 */ /* 0x000fc80008000000 */
[----:B------:R-:W-:-:S04]  /*3010*/  UIADD3 UR9, UR12, -UR9, URZ ;  /* 0x800000090c097290 */ /* 0x000fc8000fffe03f */
[----:B------:R-:W-:-:S06]  /*3020*/  UISETP.GE.AND UP0, UPT, UR9, 0x1, UPT ;  /* 0x000000010900788c */ /* 0x000fcc000bf06270 */
[----:B------:R-:W-:-:S13]  /*3030*/  PLOP3.LUT P0, PT, PT, PT, UP0, 0x80, 0x0 ;  /* 0x000000000000781c */ /* 0x000fda0003f0f008 */
[----:B------:R-:W-:Y:S05]  /*3040*/  @!P0 BRA `(.L_x_24) ;  /* 0x0000001000a48947 */ /* 0x000fea0003800000 */
[----:B------:R-:W-:Y:S01]  /*3050*/  IMAD.U32 R228, RZ, RZ, UR9 ;  /* 0x00000009ffe47e24 */ /* 0x000fe2000f8e00ff */
[----:B------:R-:W-:Y:S01]  /*3060*/  UMOV UR23, UR5 ;  /* 0x0000000500177c82 */ /* 0x000fe20008000000 */
[----:B------:R-:W-:-:S05]  /*3070*/  ULDC UR24, c[0x0][0x50c] ;  /* 0x0001430000187ab9 */ /* 0x000fca0000000800 */
.L_x_32:
[----:B------:R-:W-:-:S06]  /*3080*/  UISETP.NE.AND UP0, UPT, UR21, 0x3, UPT ;  /* 0x000000031500788c */ /* 0x000fcc000bf05270 */
[----:B------:R-:W-:-:S13]  /*3090*/  PLOP3.LUT P1, PT, PT, PT, UP0, 0x80, 0x0 ;  /* 0x000000000000781c */ /* 0x000fda0003f2f008 */
[----:B-1---5:R-:W-:Y:S05]  /*30a0*/  @!P1 BRA `(.L_x_25) ;  /* 0x0000000000049947 */ /* 0x022fea0003800000 */
[----:B------:R-:W-:Y:S01]  /*30b0*/  BPT.TRAP 0x1 ;  /* 0x000000040000795c */ /* 0x000fe20000300000 */
.L_x_25:
[----:B------:R-:W0:Y:S01]  /*30c0*/  S2UR UR9, SR_CgaCtaId ;  /* 0x00000000000979c3 */ /* 0x000e220000008800 */
[----:B------:R-:W-:Y:S01]  /*30d0*/  UMOV UR14, 0x400 ;  /* 0x00000400000e7882 */ /* 0x000fe20000000000 */
[----:B------:R-:W-:Y:S01]  /*30e0*/  SHF.L.U32 R229, R227, 0x1f, RZ ;  /* 0x0000001fe3e57819 */ /* 0x000fe200000006ff */
[----:B0-----:R-:W-:-:S04]  /*30f0*/  ULEA UR14, UR9, UR14, 0x18 ;  /* 0x0000000e090e7291 */ /* 0x001fc8000f8ec03f */
[----:B------:R-:W-:-:S09]  /*3100*/  ULEA UR9, UR18, UR14, 0x3 ;  /* 0x0000000e12097291 */ /* 0x000fd2000f8e183f */
[----:B------:R0:W1:Y:S01]  /*3110*/  SYNCS.PHASECHK.TRANS64.TRYWAIT P0, [UR9], R229 ;  /* 0x000000e5ff0075a7 */ /* 0x0000620008000149 */
[----:B------:R-:W-:Y:S05]  /*3120*/  @!P1 BRA `(.L_x_26) ;  /* 0x0000000000049947 */ /* 0x000fea0003800000 */
[----:B------:R-:W-:Y:S01]  /*3130*/  BPT.TRAP 0x1 ;  /* 0x000000040000795c */ /* 0x000fe20000300000 */
.L_x_26:
[----:B-1----:R-:W-:Y:S05]  /*3140*/  @P0 BRA `(.L_x_27) ;  /* 0x0000000000080947 */ /* 0x002fea0003800000 */
[----:B------:R-:W1:Y:S02]  /*3150*/  SYNCS.PHASECHK.TRANS64.TRYWAIT P0, [UR9], R229 ;  /* 0x000000e5ff0075a7 */ /* 0x000e640008000149 */
[----:B-1----:R-:W-:Y:S05]  /*3160*/  @!P0 BRA `(.L_x_28) ;  /* 0x000000d400548947 */ /* 0x002fea0003800000 */
.L_x_27:
[----:B------:R-:W-:Y:S01]  /*3170*/  UIADD3 UR9, UR14, 0x12180, URZ ;  /* 0x000121800e097890 */ /* 0x000fe2000fffe03f */
[----:B------:R-:W-:Y:S01]  /*3180*/  WARPGROUP.ARRIVE ;  /* 0x00000000000079c5 */ /* 0x000fe20000000000 */
[----:B------:R-:W-:Y:S02]  /*3190*/  UISETP.NE.AND UP0, UPT, UR7, URZ, UPT ;  /* 0x0000003f0700728c */ /* 0x000fe4000bf05270 */
[----:B------:R-:W-:Y:S02]  /*31a0*/  USHF.R.U32.HI UR9, URZ, 0x4, UR9 ;  /* 0x000000043f097899 */ /* 0x000fe40008011609 */
[----:B------:R-:W-:Y:S02]  /*31b0*/  USEL UR8, UR8, URZ, !UP0 ;  /* 0x0000003f08087287 */ /* 0x000fe4000c000000 */
[----:B------:R-:W-:Y:S02]  /*31c0*/  ULOP3.LUT UR9, UR9, 0x3fff, URZ, 0xc0, !UPT ;  /* 0x00003fff09097892 */ /* 0x000fe4000f8ec03f */
[----:B------:R-:W-:-:S02]  /*31d0*/  ULOP3.LUT UR7, UR15, 0x10000, URZ, 0xfc, !UPT ;  /* 0x000100000f077892 */ /* 0x000fc4000f8efc3f */
[----:B------:R-:W-:Y:S02]  /*31e0*/  ULOP3.LUT UR9, UR9, 0x10000, URZ, 0xfc, !UPT ;  /* 0x0001000009097892 */ /* 0x000fe4000f8efc3f */
[----:B------:R-:W-:Y:S02]  /*31f0*/  UISETP.NE.U32.AND UP0, UPT, UR8, URZ, UPT ;  /* 0x0000003f0800728c */ /* 0x000fe4000bf05070 */
[----:B------:R-:W-:Y:S02]  /*3200*/  ULEA UR8, UR18, UR7, 0x9 ;  /* 0x0000000712087291 */ /* 0x000fe4000f8e483f */
[----:B------:R-:W-:Y:S01]  /*3210*/  ULEA UR10, UR18, UR9, 0xa ;  /* 0x00000009120a7291 */ /* 0x000fe2000f8e503f */
[----:B------:R-:W-:Y:S02]  /*3220*/  UMOV UR11, 0x80000020 ;  /* 0x80000020000b7882 */ /* 0x000fe40000000000 */
[----:B------:R-:W-:Y:S01]  /*3230*/  UMOV UR9, 0x80000020 ;  /* 0x8000002000097882 */ /* 0x000fe20000000000 */
[----:B------:R-:W-:-:S05]  /*3240*/  UIADD3 UR6, UR6, 0x2, URZ ;  /* 0x0000000206067890 */ /* 0x000fca000fffe03f */
[----:B------:R-:W-:Y:S01]  /*3250*/  QGMMA.64x256x32.F32.E5M2.E5M2 R24, gdesc[UR8], R24, UP0 ;  /* 0x03e00000081879f3 */ /* 0x000fe2000bf03818 */
[----:B------:R-:W-:Y:S02]  /*3260*/  UIADD3 UR8, UR8, 0x2, URZ ;  /* 0x0000000208087890 */ /* 0x000fe4000fffe03f */
[----:B------:R-:W-:Y:S01]  /*3270*/  UIADD3 UR10, UR10, 0x2, URZ ;  /* 0x000000020a0a7890 */ /* 0x000fe2000fffe03f */
[----:B------:R-:W-:Y:S01]  /*3280*/  UMOV UR9, 0x80000020 ;  /* 0x8000002000097882 */ /* 0x000fe20000000000 */
[----:B------:R-:W-:Y:S01]  /*3290*/  UMOV UR11, 0x80000020 ;  /* 0x80000020000b7882 */ /* 0x000fe20000000000 */
[----:B------:R-:W-:-:S04]  /*32a0*/  UISETP.NE.AND UP0, UPT, UR6, UR24, UPT ;  /* 0x000000180600728c */ /* 0x000fc8000bf05270 */
[----:B------:R-:W-:-:S06]  /*32b0*/  USEL UR7, URZ, 0x1, UP0 ;  /* 0x000000013f077887 */ /* 0x000fcc0008000000 */
[----:B------:R-:W-:-:S12]  /*32c0*/  ISETP.NE.AND P0, PT, RZ, UR7, PT ;  /* 0x00000007ff007c0c */ /* 0x000fd8000bf05270 */
[----:B------:R-:W-:Y:S03]  /*32d0*/  QGMMA.64x256x32.F32.E5M2.E5M2 R24, gdesc[UR8], R24, gsb0 ;  /* 0x03e00000081879f3 */ /* 0x000fe60008003818 */
[----:B------:R-:W-:Y:S02]  /*32e0*/  WARPGROUP.DEPBAR.LE gsb0, 0x1 ;  /* 0x00008000000079c5 */ /* 0x000fe40000010100 */
[----:B------:R-:W-:Y:S05]  /*32f0*/  @!P0 BRA `(.L_x_29) ;  /* 0x0000000c00808947 */ /* 0x000fea0003800000 */
[----:B------:R-:W-:Y:S02]  /*3300*/  WARPGROUP.DEPBAR.LE gsb0, 0x0 ;  /* 0x00008000000079c5 */ /* 0x000fe40000010000 */
[----:B------:R-:W-:-:S01]  /*3310*/  FADD R226, R24, R226 ;  /* 0x000000e218e27221 */ /* 0x000fc20000000000 */
[----:B------:R-:W-:Y:S01]  /*3320*/  FADD R225, R25, R225 ;  /* 0x000000e119e17221 */ /* 0x000fe20000000000 */
[----:B------:R1:W-:Y:S01]  /*3330*/  STL [R1+0x90], R227 ;  /* 0x000090e301007387 */ /* 0x0003e20000100800 */
[----:B------:R-:W-:-:S01]  /*3340*/  FADD R224, R26, R224 ;  /* 0x000000e01ae07221 */ /* 0x000fc20000000000 */
[----:B------:R-:W-:Y:S01]  /*3350*/  FADD R223, R27, R223 ;  /* 0x000000df1bdf7221 */ /* 0x000fe20000000000 */
[----:B------:R-:W-:-:S01]  /*3360*/  FADD R222, R28, R222 ;  /* 0x000000de1cde7221 */ /* 0x000fc20000000000 */
[----:B------:R-:W-:Y:S01]  /*3370*/  FADD R221, R29, R221 ;  /* 0x000000dd1ddd7221 */ /* 0x000fe20000000000 */
[----:B-1----:R-:W3:Y:S04]  /*3380*/  LDL.LU R227, [R1+0x30] ;  /* 0x0000300001e37983 */ /* 0x002ee80000300800 */
[----:B------:R1:W-:Y:S01]  /*3390*/  STL [R1+0x94], R226 ;  /* 0x000094e201007387 */ /* 0x0003e20000100800 */
[----:B------:R-:W-:-:S01]  /*33a0*/  FADD R220, R30, R220 ;  /* 0x000000dc1edc7221 */ /* 0x000fc20000000000 */
[----:B------:R-:W-:-:S02]  /*33b0*/  FADD R219, R31, R219 ;  /* 0x000000db1fdb7221 */ /* 0x000fc40000000000 */
[----:B-1----:R-:W4:Y:S04]  /*33c0*/  LDL.LU R226, [R1+0x2c] ;  /* 0x00002c0001e27983 */ /* 0x002f280000300800 */
[----:B------:R1:W-:Y:S01]  /*33d0*/  STL [R1+0x98], R225 ;  /* 0x000098e101007387 */ /* 0x0003e20000100800 */
[----:B------:R-:W-:-:S03]  /*33e0*/  FADD R218, R32, R218 ;  /* 0x000000da20da7221 */ /* 0x000fc60000000000 */
[----:B-1----:R-:W2:Y:S04]  /*33f0*/  LDL.LU R225, [R1+0x28] ;  /* 0x0000280001e17983 */ /* 0x002ea80000300800 */
        /* <DEDUP_REMOVED lines=9> */
[----:B------:R1:W-:Y:S04]  /*3490*/  STL [R1+0xa8], R221 ;  /* 0x0000a8dd01007387 */ /* 0x0003e80000100800 */
        /* <DEDUP_REMOVED lines=12> */
[----:B-1----:R-:W2:Y:S01]  /*3560*/  LDL.LU R215, [R1] ;  /* 0x0000000001d77983 */ /* 0x002ea20000300800 */
[----:B------:R-:W-:-:S01]  /*3570*/  FADD R214, R36, R214 ;  /* 0x000000d624d67221 */ /* 0x000fc20000000000 */
[----:B------:R-:W-:Y:S01]  /*3580*/  FADD R213, R37, R213 ;  /* 0x000000d525d57221 */ /* 0x000fe20000000000 */
[----:B------:R-:W-:-:S01]  /*3590*/  FADD R212, R38, R212 ;  /* 0x000000d426d47221 */ /* 0x000fc20000000000 */
[----:B------:R-:W-:Y:S01]  /*35a0*/  FADD R211, R39, R211 ;  /* 0x000000d327d37221 */ /* 0x000fe20000000000 */
[----:B------:R-:W-:-:S01]  /*35b0*/  FADD R210, R40, R210 ;  /* 0x000000d228d27221 */ /* 0x000fc20000000000 */
[----:B------:R-:W-:Y:S01]  /*35c0*/  STL [R1+0xc4], R214 ;  /* 0x0000c4d601007387 */ /* 0x000fe20000100800 */
        /* <DEDUP_REMOVED lines=11> */
[----:B------:R1:W-:Y:S01]  /*3680*/  STL [R1+0xd0], R211 ;  /* 0x0000d0d301007387 */ /* 0x0003e20000100800 */
[----:B------:R-:W-:-:S01]  /*3690*/  FADD R200, R50, R200 ;  /* 0x000000c832c87221 */ /* 0x000fc20000000000 */
[----:B------:R-:W-:Y:S01]  /*36a0*/  FADD R199, R51, R199 ;  /* 0x000000c733c77221 */ /* 0x000fe20000000000 */
        /* <DEDUP_REMOVED lines=69> */
[----:B-----5:R-:W-:Y:S01]  /*3b00*/  FADD R0, R121, R0 ;  /* 0x0000000079007221 */ /* 0x020fe20000000000 */
[----:B---3--:R-:W-:-:S01]  /*3b10*/  FADD R227, R134, R227 ;  /* 0x000000e386e37221 */ /* 0x008fc20000000000 */
[----:B----4-:R-:W-:Y:S01]  /*3b20*/  FADD R226, R133, R226 ;  /* 0x000000e285e27221 */ /* 0x010fe20000000000 */
[----:B--2---:R-:W-:-:S01]  /*3b30*/  FADD R225, R132, R225 ;  /* 0x000000e184e17221 */ /* 0x004fc20000000000 */
        /* <DEDUP_REMOVED lines=9> */
[----:B------:R-:W-:-:S05]  /*3bd0*/  FADD R215, R122, R215 ;  /* 0x000000d77ad77221 */ /* 0x000fca0000000000 */
[----:B------:R2:W-:Y:S04]  /*3be0*/  STL [R1], R215 ;  /* 0x000000d701007387 */ /* 0x0005e80000100800 */
[----:B------:R3:W-:Y:S04]  /*3bf0*/  STL [R1+0x4], R216 ;  /* 0x000004d801007387 */ /* 0x0007e80000100800 */
        /* <DEDUP_REMOVED lines=8> */
[----:B-1----:R-:W4:Y:S04]  /*3c80*/  LDL.LU R211, [R1+0x34] ;  /* 0x0000340001d37983 */ /* 0x002f280000300800 */
[----:B------:R1:W-:Y:S04]  /*3c90*/  STL [R1+0x28], R225 ;  /* 0x000028e101007387 */ /* 0x0003e80000100800 */
[----:B------:R-:W4:Y:S04]  /*3ca0*/  LDL.LU R212, [R1+0x38] ;  /* 0x0000380001d47983 */ /* 0x000f280000300800 */
[----:B------:R1:W-:Y:S04]  /*3cb0*/  STL [R1+0x2c], R226 ;  /* 0x00002ce201007387 */ /* 0x0003e80000100800 */
[----:B------:R-:W4:Y:S04]  /*3cc0*/  LDL.LU R213, [R1+0x3c] ;  /* 0x00003c0001d57983 */ /* 0x000f280000300800 */
[----:B------:R1:W-:Y:S04]  /*3cd0*/  STL [R1+0x30], R227 ;  /* 0x000030e301007387 */ /* 0x0003e80000100800 */
[----:B------:R-:W4:Y:S04]  /*3ce0*/  LDL.LU R214, [R1+0x40] ;  /* 0x0000400001d67983 */ /* 0x000f280000300800 */
[----:B--2---:R-:W2:Y:S04]  /*3cf0*/  LDL.LU R215, [R1+0x44] ;  /* 0x0000440001d77983 */ /* 0x004ea80000300800 */
[----:B---3--:R-:W3:Y:S04]  /*3d00*/  LDL.LU R216, [R1+0x48] ;  /* 0x0000480001d87983 */ /* 0x008ee80000300800 */
[----:B----4-:R-:W4:Y:S04]  /*3d10*/  LDL.LU R217, [R1+0x4c] ;  /* 0x00004c0001d97983 */ /* 0x010f280000300800 */
[----:B0-----:R-:W4:Y:S04]  /*3d20*/  LDL.LU R218, [R1+0x50] ;  /* 0x0000500001da7983 */ /* 0x001f280000300800 */
[----:B------:R-:W4:Y:S04]  /*3d30*/  LDL.LU R219, [R1+0x54] ;  /* 0x0000540001db7983 */ /* 0x000f280000300800 */
[----:B------:R-:W4:Y:S04]  /*3d40*/  LDL.LU R220, [R1+0x58] ;  /* 0x0000580001dc7983 */ /* 0x000f280000300800 */
[----:B------:R-:W4:Y:S04]  /*3d50*/  LDL.LU R221, [R1+0x5c] ;  /* 0x00005c0001dd7983 */ /* 0x000f280000300800 */
[----:B------:R-:W4:Y:S04]  /*3d60*/  LDL.LU R222, [R1+0x60] ;  /* 0x0000600001de7983 */ /* 0x000f280000300800 */
[----:B------:R-:W4:Y:S04]  /*3d70*/  LDL.LU R223, [R1+0x64] ;  /* 0x0000640001df7983 */ /* 0x000f280000300800 */
[----:B------:R-:W4:Y:S04]  /*3d80*/  LDL.LU R224, [R1+0x68] ;  /* 0x0000680001e07983 */ /* 0x000f280000300800 */
[----:B-1----:R-:W4:Y:S04]  /*3d90*/  LDL.LU R225, [R1+0x6c] ;  /* 0x00006c0001e17983 */ /* 0x002f280000300800 */
[----:B------:R-:W4:Y:S04]  /*3da0*/  LDL.LU R226, [R1+0x70] ;  /* 0x0000700001e27983 */ /* 0x000f280000300800 */
[----:B------:R-:W4:Y:S01]  /*3db0*/  LDL.LU R227, [R1+0x74] ;  /* 0x0000740001e37983 */ /* 0x000f220000300800 */
[----:B------:R-:W-:-:S05]  /*3dc0*/  FADD R211, R135, R211 ;  /* 0x000000d387d37221 */ /* 0x000fca0000000000 */
[----:B------:R0:W-:Y:S01]  /*3dd0*/  STL [R1+0x34], R211 ;  /* 0x000034d301007387 */ /* 0x0001e20000100800 */
[----:B------:R-:W-:-:S03]  /*3de0*/  FADD R212, R136, R212 ;  /* 0x000000d488d47221 */ /* 0x000fc60000000000 */
[----:B0-----:R1:W5:Y:S01]  /*3df0*/  LDL.LU R211, [R1+0xd0] ;  /* 0x0000d00001d37983 */ /* 0x0013620000300800 */
[----:B------:R-:W-:-:S03]  /*3e00*/  FADD R213, R137, R213 ;  /* 0x000000d589d57221 */ /* 0x000fc60000000000 */
[----:B------:R0:W-:Y:S01]  /*3e10*/  STL [R1+0x38], R212 ;  /* 0x000038d401007387 */ /* 0x0001e20000100800 */
[----:B------:R-:W-:-:S01]  /*3e20*/  FADD R214, R138, R214 ;  /* 0x000000d68ad67221 */ /* 0x000fc20000000000 */
[----:B--2---:R-:W-:Y:S02]  /*3e30*/  FADD R215, R139, R215 ;  /* 0x000000d78bd77221 */ /* 0x004fe40000000000 */
[----:B0-----:R1:W5:Y:S01]  /*3e40*/  LDL.LU R212, [R1+0xcc] ;  /* 0x0000cc0001d47983 */ /* 0x0013620000300800 */
[----:B---3--:R-:W-:-:S03]  /*3e50*/  FADD R216, R140, R216 ;  /* 0x000000d88cd87221 */ /* 0x008fc60000000000 */
[----:B------:R0:W-:Y:S01]  /*3e60*/  STL [R1+0x3c], R213 ;  /* 0x00003cd501007387 */ /* 0x0001e20000100800 */
[----:B----4-:R-:W-:-:S03]  /*3e70*/  FADD R217, R141, R217 ;  /* 0x000000d98dd97221 */ /* 0x010fc60000000000 */
[----:B0-----:R1:W5:Y:S01]  /*3e80*/  LDL.LU R213, [R1+0xc8] ;  /* 0x0000c80001d57983 */ /* 0x0013620000300800 */
[----:B------:R-:W-:-:S03]  /*3e90*/  FADD R218, R142, R218 ;  /* 0x000000da8eda7221 */ /* 0x000fc60000000000 */
[----:B------:R0:W-:Y:S01]  /*3ea0*/  STL [R1+0x40], R214 ;  /* 0x000040d601007387 */ /* 0x0001e20000100800 */
[----:B------:R-:W-:-:S01]  /*3eb0*/  FADD R219, R143, R219 ;  /* 0x000000db8fdb7221 */ /* 0x000fc20000000000 */
[----:B------:R-:W-:Y:S02]  /*3ec0*/  FADD R220, R144, R220 ;  /* 0x000000dc90dc7221 */ /* 0x000fe40000000000 */
[----:B0-----:R1:W5:Y:S04]  /*3ed0*/  LDL.LU R214, [R1+0xc4] ;  /* 0x0000c40001d67983 */ /* 0x0013680000300800 */
[----:B------:R0:W-:Y:S01]  /*3ee0*/  STL [R1+0x44], R215 ;  /* 0x000044d701007387 */ /* 0x0001e20000100800 */
[----:B------:R-:W-:-:S01]  /*3ef0*/  FADD R221, R145, R221 ;  /* 0x000000dd91dd7221 */ /* 0x000fc20000000000 */
[----:B------:R-:W-:-:S02]  /*3f00*/  FADD R222, R146, R222 ;  /* 0x000000de92de7221 */ /* 0x000fc40000000000 */
[----:B0-----:R1:W5:Y:S04]  /*3f10*/  LDL.LU R215, [R1+0xc0] ;  /* 0x0000c00001d77983 */ /* 0x0013680000300800 */
[----:B------:R0:W-:Y:S01]  /*3f20*/  STL [R1+0x48], R216 ;  /* 0x000048d801007387 */ /* 0x0001e20000100800 */
[----:B------:R-:W-:-:S03]  /*3f30*/  FADD R223, R147, R223 ;  /* 0x000000df93df7221 */ /* 0x000fc60000000000 */
        /* <DEDUP_REMOVED lines=13> */
[----:B------:R0:W-:Y:S04]  /*4010*/  STL [R1+0x5c], R221 ;  /* 0x00005cdd01007387 */ /* 0x0001e80000100800 */
        /* <DEDUP_REMOVED lines=12> */
[----:B0-----:R1:W5:Y:S01]  /*40e0*/  LDL.LU R227, [R1+0x90] ;  /* 0x0000900001e37983 */ /* 0x0013620000300800 */
[----:B------:R-:W-:-:S05]  /*40f0*/  UMOV UR6, URZ ;  /* 0x0000003f00067c82 */ /* 0x000fca0008000000 */
.L_x_29:
[----:B------:R-:W-:Y:S05]  /*4100*/  @!P1 BRA `(.L_x_30) ;  /* 0x0000000000049947 */ /* 0x000fea0003800000 */
[----:B------:R-:W-:Y:S01]  /*4110*/  BPT.TRAP 0x1 ;  /* 0x000000040000795c */ /* 0x000fe20000300000 */
.L_x_30:
[----:B------:R3:W-:Y:S04]  /*4120*/  STL [R1+0x94], R2 ;  /* 0x0000940201007387 */ /* 0x0007e80000100800 */
[----:B---3--:R-:W3:Y:S04]  /*4130*/  LDL R2, [R1+0x78] ;  /* 0x0000780001027983 */ /* 0x008ee80000100800 */
[----:B-----5:R4:W-:Y:S04]  /*4140*/  STL [R1+0x90], R0 ;  /* 0x0000900001007387 */ /* 0x0209e80000100800 */
[----:B----4-:R-:W4:Y:S01]  /*4150*/  LDL R0, [R1+0x7c] ;  /* 0x00007c0001007983 */ /* 0x010f220000100800 */
[----:B0-----:R-:W-:Y:S01]  /*4160*/  IMAD.U32 R229, RZ, RZ, UR23 ;  /* 0x00000017ffe57e24 */ /* 0x001fe2000f8e00ff */
[----:B---3--:R-:W-:-:S02]  /*4170*/  ISETP.NE.AND P0, PT, R2, RZ, PT ;  /* 0x000000ff0200720c */ /* 0x008fc40003f05270 */
[----:B------:R0:W5:Y:S11]  /*4180*/  LDL.LU R2, [R1+0x94] ;  /* 0x0000940001027983 */ /* 0x0001760000300800 */
[----:B------:R-:W-:-:S05]  /*4190*/  @P0 LEA R229, R229, UR14, 0x3 ;  /* 0x0000000ee5e50c11 */ /* 0x000fca000f8e18ff */
[----:B------:R-:W-:-:S05]  /*41a0*/  @P0 VIADD R229, R229, 0x48 ;  /* 0x00000048e5e50836 */ /* 0x000fca0000000000 */
[----:B----4-:R-:W-:Y:S02]  /*41b0*/  @P0 PRMT R229, R0, 0x654, R229 ;  /* 0x0000065400e50816 */ /* 0x010fe400000000e5 */
[----:B------:R0:W5:Y:S01]  /*41c0*/  LDL.LU R0, [R1+0x90] ;  /* 0x0000900001007983 */ /* 0x0001620000300800 */
[----:B------:R-:W-:Y:S01]  /*41d0*/  UISETP.GT.U32.AND UP0, UPT, UR13, 0x1, UPT ;  /* 0x000000010d00788c */ /* 0x000fe2000bf04070 */
[----:B------:R0:W-:Y:S05]  /*41e0*/  @P0 SYNCS.ARRIVE.TRANS64.RED.A1T0 RZ, [R229+URZ], RZ ;  /* 0x000000ffe5ff09a7 */ /* 0x0001ea000810043f */
[----:B------:R-:W-:-:S13]  /*41f0*/  PLOP3.LUT P0, PT, PT, PT, UP0, 0x80, 0x0 ;  /* 0x000000000000781c */ /* 0x000fda0003f0f008 */
[----:B0-----:R-:W-:Y:S05]  /*4200*/  @P0 BRA `(.L_x_31) ;  /* 0x0000000000040947 */ /* 0x001fea0003800000 */
[----:B------:R-:W-:Y:S01]  /*4210*/  BPT.TRAP 0x1 ;  /* 0x000000040000795c */ /* 0x000fe20000300000 */
.L_x_31:
[----:B------:R-:W-:Y:S01]  /*4220*/  UIADD3 UR18, UR18, 0x1, URZ ;  /* 0x0000000112127890 */ /* 0x000fe2000fffe03f */
[C---:B------:R-:W-:Y:S01]  /*4230*/  ISETP.GT.AND P0, PT, R228.reuse, 0x1, PT ;  /* 0x00000001e400780c */ /* 0x040fe20003f04270 */
[----:B------:R-:W-:Y:S01]  /*4240*/  UIADD3 UR23, UR23, 0x1, URZ ;  /* 0x0000000117177890 */ /* 0x000fe2000fffe03f */
[----:B------:R-:W-:Y:S01]  /*4250*/  VIADD R228, R228, 0xffffffff ;  /* 0xffffffffe4e47836 */ /* 0x000fe20000000000 */
[----:B------:R-:W-:Y:S02]  /*4260*/  UISETP.NE.AND UP0, UPT, UR18, 0x9, UPT ;  /* 0x000000091200788c */ /* 0x000fe4000bf05270 */
[----:B------:R-:W-:Y:S02]  /*4270*/  UISETP.NE.AND UP1, UPT, UR23, 0x9, UPT ;  /* 0x000000091700788c */ /* 0x000fe4000bf25270 */
[----:B------:R-:W-:Y:S02]  /*4280*/  USEL UR8, URZ, 0x1, UP0 ;  /* 0x000000013f087887 */ /* 0x000fe40008000000 */
[----:B------:R-:W-:-:S02]  /*4290*/  USEL UR18, UR18, URZ, UP0 ;  /* 0x0000003f12127287 */ /* 0x000fc40008000000 */
[----:B------:R-:W-:Y:S02]  /*42a0*/  USEL UR23, UR23, URZ, UP1 ;  /* 0x0000003f17177287 */ /* 0x000fe40008800000 */
[----:B------:R-:W-:Y:S01]  /*42b0*/  LOP3.LUT R227, R227, UR8, RZ, 0x3c, !PT ;  /* 0x00000008e3e37c12 */ /* 0x000fe2000f8e3cff */
[----:B------:R-:W-:Y:S01]  /*42c0*/  UMOV UR8, 0x1 ;  /* 0x0000000100087882 */ /* 0x000fe20000000000 */
[----:B------:R-:W-:Y:S08]  /*42d0*/  @P0 BRA `(.L_x_32) ;  /* 0xffffffec00680947 */ /* 0x000ff0000383ffff */
.L_x_24:
[----:B------:R-:W-:-:S04]  /*42e0*/  UISETP.NE.AND UP0, UPT, UR6, URZ, UPT ;  /* 0x0000003f0600728c */ /* 0x000fc8000bf05270 */
[----:B------:R-:W-:-:S06]  /*42f0*/  USEL UR6, URZ, 0x1, !UP0 ;  /* 0x000000013f067887 */ /* 0x000fcc000c000000 */
[----:B------:R-:W-:-:S13]  /*4300*/  ISETP.NE.AND P0, PT, RZ, UR6, PT ;  /* 0x00000006ff007c0c */ /* 0x000fda000bf05270 */
[----:B------:R-:W-:Y:S05]  /*4310*/  @!P0 BRA `(.L_x_33) ;  /* 0x0000000c00dc8947 */ /* 0x000fea0003800000 */
[----:B------:R-:W3:Y:S04]  /*4320*/  LDL.LU R227, [R1+0x74] ;  /* 0x0000740001e37983 */ /* 0x000ee80000300800 */
[----:B---3--:R0:W-:Y:S04]  /*4330*/  STL [R1+0x90], R227 ;  /* 0x000090e301007387 */ /* 0x0081e80000100800 */
[----:B0-----:R-:W3:Y:S04]  /*4340*/  LDL.LU R227, [R1+0x70] ;  /* 0x0000700001e37983 */ /* 0x001ee80000300800 */
        /* <DEDUP_REMOVED lines=55> */
[----:B0-----:R-:W3:Y:S01]  /*46c0*/  LDL.LU R227, [R1] ;  /* 0x0000000001e37983 */ /* 0x001ee20000300800 */
[----:B------:R-:W-:-:S02]  /*46d0*/  WARPGROUP.DEPBAR.LE gsb0, 0x0 ;  /* 0x00008000000079c5 */ /* 0x000fc40000010000 */
[----:B------:R-:W-:Y:S01]  /*46e0*/  FADD R226, R24, R226 ;  /* 0x000000e218e27221 */ /* 0x000fe20000000000 */
        /* <DEDUP_REMOVED lines=95> */
[----:B-----5:R-:W-:Y:S01]  /*4ce0*/  FADD R2, R120, R2 ;  /* 0x0000000278027221 */ /* 0x020fe20000000000 */
[----:B------:R-:W-:Y:S01]  /*4cf0*/  FADD R0, R121, R0 ;  /* 0x0000000079007221 */ /* 0x000fe20000000000 */
[----:B---3--:R-:W-:-:S05]  /*4d00*/  FADD R227, R122, R227 ;  /* 0x000000e37ae37221 */ /* 0x008fca0000000000 */
[----:B------:R0:W-:Y:S04]  /*4d10*/  STL [R1], R227 ;  /* 0x000000e301007387 */ /* 0x0001e80000100800 */
[----:B0-----:R-:W3:Y:S02]  /*4d20*/  LDL.LU R227, [R1+0x100] ;  /* 0x0001000001e37983 */ /* 0x001ee40000300800 */
[----:B---3--:R-:W-:-:S05]  /*4d30*/  FADD R227, R123, R227 ;  /* 0x000000e37be37221 */ /* 0x008fca0000000000 */
[----:B------:R0:W-:Y:S04]  /*4d40*/  STL [R1+0x4], R227 ;  /* 0x000004e301007387 */ /* 0x0001e80000100800 */
        /* <DEDUP_REMOVED lines=83> */
[----:B------:R0:W-:Y:S02]  /*5280*/  STL [R1+0x74], R227 ;  /* 0x000074e301007387 */ /* 0x0001e40000100800 */
.L_x_33:
[----:B------:R-:W-:Y:S02]  /*5290*/  WARPGROUP.DEPBAR.LE gsb0, 0x0 ;  /* 0x00008000000079c5 */ /* 0x000fe40000010000 */
[----:B------:R-:W3:Y:S02]  /*52a0*/  LDC R24, c[0x0][0x28c] ;  /* 0x0000a300ff187b82 */ /* 0x000ee40000000800 */
[----:B---3--:R-:W-:-:S13]  /*52b0*/  ISETP.GE.AND P0, PT, R24, 0x1, PT ;  /* 0x000000011800780c */ /* 0x008fda0003f06270 */
[----:B------:R-:W-:Y:S05]  /*52c0*/  @!P0 BRA `(.L_x_34) ;  /* 0x0000000000648947 */ /* 0x000fea0003800000 */
[----:B------:R-:W-:-:S06]  /*52d0*/  UISETP.NE.AND UP0, UPT, UR21, 0x3, UPT ;  /* 0x000000031500788c */ /* 0x000fcc000bf05270 */
[----:B------:R-:W-:-:S13]  /*52e0*/  PLOP3.LUT P0, PT, PT, PT, UP0, 0x80, 0x0 ;  /* 0x000000000000781c */ /* 0x000fda0003f0f008 */
[----:B------:R-:W-:Y:S05]  /*52f0*/  @!P0 BRA `(.L_x_35) ;  /* 0x0000000000048947 */ /* 0x000fea0003800000 */
[----:B------:R-:W-:Y:S01]  /*5300*/  BPT.TRAP 0x1 ;  /* 0x000000040000795c */ /* 0x000fe20000300000 */
.L_x_35:
[----:B0-----:R-:W3:Y:S01]  /*5310*/  LDL R227, [R1+0x78] ;  /* 0x0000780001e37983 */ /* 0x001ee20000100800 */
[----:B------:R-:W-:Y:S01]  /*5320*/  BSSY B0, `(.L_x_36) ;  /* 0x000000f000007945 */ /* 0x000fe20003800000 */
[----:B---3--:R-:W-:-:S13]  /*5330*/  ISETP.NE.AND P0, PT, R227, RZ, PT ;  /* 0x000000ffe300720c */ /* 0x008fda0003f05270 */
[----:B------:R-:W-:Y:S05]  /*5340*/  @!P0 BRA `(.L_x_37) ;  /* 0x0000000000308947 */ /* 0x000fea0003800000 */
[----:B------:R-:W3:Y:S01]  /*5350*/  LDL R227, [R1+0x7c] ;  /* 0x00007c0001e37983 */ /* 0x000ee20000100800 */
[----:B------:R-:W-:-:S04]  /*5360*/  UISETP.LT.AND UP0, UPT, UR12, 0x1, UPT ;  /* 0x000000010c00788c */ /* 0x000fc8000bf01270 */
[----:B------:R-:W-:-:S04]  /*5370*/  USEL UR8, UR12, 0x1, UP0 ;  /* 0x000000010c087887 */ /* 0x000fc80008000000 */
[----:B------:R-:W-:-:S04]  /*5380*/  UIADD3 UR8, UR5, UR12, -UR8 ;  /* 0x0000000c05087290 */ /* 0x000fc8000fffe808 */
[----:B------:R-:W-:-:S04]  /*5390*/  UIMAD.WIDE.U32 UR6, UR8, 0x38e38e39, URZ ;  /* 0x38e38e39080678a5 */ /* 0x000fc8000f8e003f */
[----:B------:R-:W-:-:S04]  /*53a0*/  USHF.R.U32.HI UR6, URZ, 0x1, UR7 ;  /* 0x000000013f067899 */ /* 0x000fc80008011607 */
[----:B------:R-:W-:-:S04]  /*53b0*/  UIMAD UR8, UR6, -0x9, UR8 ;  /* 0xfffffff7060878a4 */ /* 0x000fc8000f8e0208 */
[----:B------:R-:W-:-:S04]  /*53c0*/  ULEA UR8, UR8, UR14, 0x3 ;  /* 0x0000000e08087291 */ /* 0x000fc8000f8e183f */
[----:B------:R-:W-:-:S06]  /*53d0*/  UIADD3 UR8, UR8, 0x48, URZ ;  /* 0x0000004808087890 */ /* 0x000fcc000fffe03f */
[----:B------:R-:W-:-:S05]  /*53e0*/  IMAD.U32 R24, RZ, RZ, UR8 ;  /* 0x00000008ff187e24 */ /* 0x000fca000f8e00ff */
[----:B---3--:R-:W-:-:S04]  /*53f0*/  PRMT R24, R227, 0x654, R24 ;  /* 0x00000654e3187816 */ /* 0x008fc80000000018 */
[----:B------:R0:W-:Y:S03]  /*5400*/  SYNCS.ARRIVE.TRANS64.RED.A1T0 RZ, [R24+URZ], RZ ;  /* 0x000000ff18ff79a7 */ /* 0x0001e6000810043f */
.L_x_37:
[----:B------:R-:W-:Y:S05]  /*5410*/  BSYNC B0 ;  /* 0x0000000000007941 */ /* 0x000fea0003800000 */
.L_x_36:
[----:B------:R-:W-:-:S06]  /*5420*/  UISETP.GT.U32.AND UP0, UPT, UR13, 0x1, UPT ;  /* 0x000000010d00788c */ /* 0x000fcc000bf04070 */
[----:B------:R-:W-:-:S13]  /*5430*/  PLOP3.LUT P0, PT, PT, PT, UP0, 0x80, 0x0 ;  /* 0x000000000000781c */ /* 0x000fda0003f0f008 */
[----:B------:R-:W-:Y:S05]  /*5440*/  @P0 BRA `(.L_x_34) ;  /* 0x0000000000040947 */ /* 0x000fea0003800000 */
[----:B------:R-:W-:Y:S01]  /*5450*/  BPT.TRAP 0x1 ;  /* 0x000000040000795c */ /* 0x000fe20000300000 */
.L_x_34:
[----:B-----5:R3:W-:Y:S01]  /*5460*/  STL [R1+0x94], R2 ;  /* 0x0000940201007387 */ /* 0x0207e20000100800 */
[----:B------:R-:W4:Y:S01]  /*5470*/  LDC R28, c[0x0][0x288] ;  /* 0x0000a200ff1c7b82 */ /* 0x000f220000000800 */
[----:B------:R-:W-:Y:S02]  /*5480*/  UIADD3 UR9, UR12, UR5, URZ ;  /* 0x000000050c097290 */ /* 0x000fe4000fffe03f */
[----:B------:R0:W-:Y:S01]  /*5490*/  STL [R1+0x90], R0 ;  /* 0x0000900001007387 */ /* 0x0001e20000100800 */
[----:B------:R-:W-:Y:S01]  /*54a0*/  USHF.R.S32.HI UR10, URZ, 0x1f, UR22 ;  /* 0x0000001f3f0a7899 */ /* 0x000fe20008011416 */
[----:B------:R-:W-:Y:S01]  /*54b0*/  ULDC.64 UR14, c[0x0][0x5d0] ;  /* 0x00017400000e7ab9 */ /* 0x000fe20000000a00 */
[----:B------:R-:W-:Y:S01]  /*54c0*/  ULDC UR11, c[0x0][0x284] ;  /* 0x0000a100000b7ab9 */ /* 0x000fe20000000800 */
[----:B---3--:R-:W3:Y:S01]  /*54d0*/  S2R R2, SR_TID.X ;  /* 0x0000000000027919 */ /* 0x008ee20000002100 */
[----:B0-----:R-:W2:Y:S04]  /*54e0*/  LDL.LU R0, [R1+0x88] ;  /* 0x0000880001007983 */ /* 0x001ea80000300800 */
[----:B------:R-:W4:Y:S01]  /*54f0*/  LDL.LU R227, [R1+0x8c] ;  /* 0x00008c0001e37983 */ /* 0x000f220000300800 */
[----:B------:R-:W-:-:S02]  /*5500*/  UISETP.GT.U32.AND UP0, UPT, UR9, 0x8, UPT ;  /* 0x000000080900788c */ /* 0x000fc4000bf04070 */
[----:B------:R-:W-:Y:S01]  /*5510*/  UISETP.GE.U32.AND UP1, UPT, UR12, 0x9, UPT ;  /* 0x000000090c00788c */ /* 0x000fe2000bf26070 */
[--C-:B---3--:R-:W-:Y:S02]  /*5520*/  SHF.R.U32.HI R24, RZ, 0x2, R2.reuse ;  /* 0x00000002ff187819 */ /* 0x108fe40000011602 */
[----:B------:R-:W-:Y:S02]  /*5530*/  LOP3.LUT R26, R2, 0x60, RZ, 0xc0, !PT ;  /* 0x00000060021a7812 */ /* 0x000fe400078ec0ff */
[----:B------:R-:W-:Y:S02]  /*5540*/  SHF.R.U32.HI R27, RZ, 0x7, R2 ;  /* 0x00000007ff1b7819 */ /* 0x000fe40000011602 */
[----:B------:R-:W-:Y:S02]  /*5550*/  LOP3.LUT R25, R24, 0x7, RZ, 0xc0, !PT ;  /* 0x0000000718197812 */ /* 0x000fe400078ec0ff */
[----:B------:R-:W-:Y:S02]  /*5560*/  SHF.R.U32.HI R26, RZ, 0x1, R26 ;  /* 0x00000001ff1a7819 */ /* 0x000fe4000001161a */
[----:B------:R-:W-:-:S02]  /*5570*/  LOP3.LUT R24, R27, 0x1, RZ, 0xc0, !PT ;  /* 0x000000011b187812 */ /* 0x000fc400078ec0ff */
[----:B------:R-:W-:-:S03]  /*5580*/  IADD3 R29, RZ, -R26, -R25 ;  /* 0x8000001aff1d7210 */ /* 0x000fc60007ffe819 */
[C---:B------:R-:W-:Y:S02]  /*5590*/  IMAD.SHL.U32 R30, R24.reuse, 0x40, RZ ;  /* 0x00000040181e7824 */ /* 0x040fe400078e00ff */
[----:B------:R-:W-:Y:S02]  /*55a0*/  IMAD R29, R24, -0x40, R29 ;  /* 0xffffffc0181d7824 */ /* 0x000fe400078e021d */
[----:B------:R-:W-:Y:S01]  /*55b0*/  IMAD.SHL.U32 R24, R2, 0x2, RZ ;  /* 0x0000000202187824 */ /* 0x000fe200078e00ff */
[----:B------:R-:W-:-:S04]  /*55c0*/  LOP3.LUT R27, R30, 0x40, R25, 0xe2, !PT ;  /* 0x000000401e1b7812 */ /* 0x000fc800078ee219 */
[----:B------:R-:W-:Y:S02]  /*55d0*/  LOP3.LUT R30, R24, 0x6, RZ, 0xc0, !PT ;  /* 0x00000006181e7812 */ /* 0x000fe400078ec0ff */
[----:B------:R-:W-:Y:S02]  /*55e0*/  LOP3.LUT R24, R2, 0x3, RZ, 0xc0, !PT ;  /* 0x0000000302187812 */ /* 0x000fe400078ec0ff */
[----:B------:R0:W5:Y:S01]  /*55f0*/  LDL.LU R2, [R1+0x94] ;  /* 0x0000940001027983 */ /* 0x0001620000300800 */
[----:B------:R-:W-:Y:S01]  /*5600*/  UIMAD.WIDE.U32 UR6, UR9, 0x38e38e39, URZ ;  /* 0x38e38e39090678a5 */ /* 0x000fe2000f8e003f */
[----:B--2---:R-:W-:Y:S01]  /*5610*/  PRMT R30, R30, 0x6540, R0 ;  /* 0x000065401e1e7816 */ /* 0x004fe20000000000 */
[----:B------:R-:W-:Y:S02]  /*5620*/  IMAD.SHL.U32 R35, R0, 0x100, RZ ;  /* 0x0000010000237824 */ /* 0x000fe400078e00ff */
[----:B------:R0:W5:Y:S01]  /*5630*/  LDL.LU R0, [R1+0x90] ;  /* 0x0000900001007983 */ /* 0x0001620000300800 */
[----:B----4-:R-:W-:Y:S01]  /*5640*/  IMAD R34, R24, -0x2, R28 ;  /* 0xfffffffe18227824 */ /* 0x010fe200078e021c */
[----:B------:R-:W-:Y:S01]  /*5650*/  UIMAD UR5, UR10, UR14, URZ ;  /* 0x0000000e0a0572a4 */ /* 0x000fe2000f8e023f */
[----:B------:R-:W-:Y:S01]  /*5660*/  ISETP.GE.AND P0, PT, R35, R28, PT ;  /* 0x0000001c2300720c */ /* 0x000fe20003f06270 */
[C---:B------:R-:W-:Y:S01]  /*5670*/  IMAD.SHL.U32 R28, R227.reuse, 0x80, RZ ;  /* 0x00000080e31c7824 */ /* 0x040fe200078e00ff */
[----:B------:R-:W-:Y:S01]  /*5680*/  UISETP.LT.U32.AND UP0, UPT, UR12, 0x9, UP0 ;  /* 0x000000090c00788c */ /* 0x000fe20008701070 */
[--C-:B------:R-:W-:Y:S01]  /*5690*/  SHF.R.S32.HI R31, RZ, 0x1f, R30.reuse ;  /* 0x0000001fff1f7819 */ /* 0x100fe2000001141e */
[----:B------:R-:W-:Y:S01]  /*56a0*/  UIMAD UR8, UR22, UR15, UR5 ;  /* 0x0000000f160872a4 */ /* 0x000fe2000f8e0205 */
[----:B------:R-:W-:Y:S01]  /*56b0*/  IMAD.U32 R25, RZ, RZ, UR14 ;  /* 0x0000000eff197e24 */ /* 0x000fe2000f8e00ff */
[C---:B------:R-:W-:Y:S01]  /*56c0*/  ISETP.GE.OR P0, PT, R28.reuse, UR11, P0 ;  /* 0x0000000b1c007c0c */ /* 0x040fe20008706670 */
[----:B------:R-:W-:Y:S01]  /*56d0*/  USEL UR5, URZ, 0x1, !UP0 ;  /* 0x000000013f057887 */ /* 0x000fe2000c000000 */
[----:B------:R-:W-:Y:S01]  /*56e0*/  IMAD.WIDE R32, R227, 0x80, RZ ;  /* 0x00000080e3207825 */ /* 0x000fe200078e02ff */
[----:B------:R-:W-:Y:S01]  /*56f0*/  USHF.R.U32.HI UR6, URZ, 0x1, UR7 ;  /* 0x000000013f067899 */ /* 0x000fe20008011607 */
[----:B------:R-:W-:Y:S01]  /*5700*/  IADD3 R38, -R28, UR11, R29 ;  /* 0x0000000b1c267c10 */ /* 0x000fe2000fffe11d */
[----:B------:R-:W-:Y:S01]  /*5710*/  ULOP3.LUT UR4, UR4, UR5, URZ, 0x3c, !UPT ;  /* 0x0000000504047292 */ /* 0x000fe2000f8e3c3f */
[----:B------:R-:W-:Y:S01]  /*5720*/  IMAD.WIDE.U32 R24, R25, UR22, R30 ;  /* 0x0000001619187c25 */ /* 0x000fe2000f8e001e */
[----:B------:R-:W-:Y:S01]  /*5730*/  UIMAD UR5, UR6, -0x9, UR9 ;  /* 0xfffffff7060578a4 */ /* 0x000fe2000f8e0209 */
[----:B------:R-:W-:Y:S01]  /*5740*/  LOP3.LUT R39, R32, R27, R26, 0xfe, !PT ;  /* 0x0000001b20277212 */ /* 0x000fe200078efe1a */
[----:B------:R-:W-:Y:S01]  /*5750*/  @UP1 ULOP3.LUT UR4, UR4, 0x1, UR6, 0x78, !UPT ;  /* 0x0000000104041892 */ /* 0x000fe2000f8e7806 */
[----:B------:R-:W-:-:S02]  /*5760*/  VIADD R25, R25, UR8 ;  /* 0x0000000819197c36 */ /* 0x000fc40008000000 */
[----:B------:R-:W-:Y:S02]  /*5770*/  IMAD.IADD R35, R34, 0x1, -R35 ;  /* 0x0000000122237824 */ /* 0x000fe400078e0a23 */
[----:B------:R-:W-:Y:S01]  /*5780*/  IMAD.MOV.U32 R34, RZ, RZ, -0x1 ;  /* 0xffffffffff227424 */ /* 0x000fe200078e00ff */
[----:B0-----:R-:W-:Y:S06]  /*5790*/  @P0 BRA `(.L_x_38) ;  /* 0x0000008c00980947 */ /* 0x001fec0003800000 */
[----:B------:R-:W0:Y:S01]  /*57a0*/  LDC.64 R28, c[0x0][0x5c8] ;  /* 0x00017200ff1c7b82 */ /* 0x000e220000000a00 */
[----:B------:R-:W-:Y:S01]  /*57b0*/  ULDC.64 UR6, c[0x0][0x5c0] ;  /* 0x0001700000067ab9 */ /* 0x000fe20000000a00 */
[----:B------:R-:W-:Y:S01]  /*57c0*/  BSSY B0, `(.L_x_38) ;  /* 0x00008e3000007945 */ /* 0x000fe20003800000 */
[-C--:B0-----:R-:W-:Y:S02]  /*57d0*/  IMAD R26, R33, R28.reuse, RZ ;  /* 0x0000001c211a7224 */ /* 0x081fe400078e02ff */
[----:B------:R-:W-:-:S04]  /*57e0*/  IMAD.WIDE.U32 R24, R39, R28, R24 ;  /* 0x0000001c27187225 */ /* 0x000fc800078e0018 */
[----:B------:R-:W-:Y:S01]  /*57f0*/  IMAD R27, R39, R29, R26 ;  /* 0x0000001d271b7224 */ /* 0x000fe200078e021a */
[----:B------:R-:W-:Y:S02]  /*5800*/  LEA R26, P0, R28, R24, 0x3 ;  /* 0x000000181c1a7211 */ /* 0x000fe400078018ff */
[----:B------:R-:W-:Y:S01]  /*5810*/  IADD3 R24, P1, R24, UR6, RZ ;  /* 0x0000000618187c10 */ /* 0x000fe2000ff3e0ff */
[----:B------:R-:W-:Y:S01]  /*5820*/  IMAD.IADD R27, R25, 0x1, R27 ;  /* 0x00000001191b7824 */ /* 0x000fe200078e021b */
[----:B------:R-:W-:-:S04]  /*5830*/  IADD3 R26, P3, R26, UR6, RZ ;  /* 0x000000061a1a7c10 */ /* 0x000fc8000ff7e0ff */
[----:B------:R-:W-:Y:S02]  /*5840*/  LEA.HI.X R28, R28, R27, R29, 0x3, P0 ;  /* 0x0000001b1c1c7211 */ /* 0x000fe400000f1c1d */
[----:B------:R-:W-:Y:S02]  /*5850*/  FSETP.NEU.AND P0, PT, RZ, UR19, PT ;  /* 0x00000013ff007c0b */ /* 0x000fe4000bf0d000 */
[----:B------:R-:W-:Y:S02]  /*5860*/  IADD3.X R25, R27, UR7, RZ, P1, !PT ;  /* 0x000000071b197c10 */ /* 0x000fe40008ffe4ff */
[----:B------:R-:W-:-:S09]  /*5870*/  IADD3.X R27, R28, UR7, RZ, P3, !PT ;  /* 0x000000071c1b7c10 */ /* 0x000fd20009ffe4ff */
[----:B------:R-:W-:Y:S05]  /*5880*/  @!P0 BRA `(.L_x_39) ;  /* 0x0000006800d88947 */ /* 0x000fea0003800000 */
[----:B------:R-:W-:Y:S01]  /*5890*/  ULDC.64 UR8, c[0x0][0x5b8] ;  /* 0x00016e0000087ab9 */ /* 0x000fe20000000a00 */
[----:B------:R-:W-:Y:S01]  /*58a0*/  ISETP.GE.AND P0, PT, R38, 0x1, PT ;  /* 0x000000012600780c */ /* 0x000fe20003f06270 */
[----:B------:R-:W-:Y:S02]  /*58b0*/  UIMAD UR6, UR10, UR8, URZ ;  /* 0x000000080a0672a4 */ /* 0x000fe4000f8e023f */
[----:B------:R-:W-:Y:S01]  /*58c0*/  IMAD.U32 R29, RZ, RZ, UR8 ;  /* 0x00000008ff1d7e24 */ /* 0x000fe2000f8e00ff */
[----:B------:R-:W-:Y:S01]  /*58d0*/  BSSY B1, `(.L_x_40) ;  /* 0x000000f000017945 */ /* 0x000fe20003800000 */
[----:B------:R-:W-:Y:S01]  /*58e0*/  ISETP.LT.OR P4, PT, R35, 0x1, !P0 ;  /* 0x000000012300780c */ /* 0x000fe20004781670 */
[----:B------:R-:W-:Y:S02]  /*58f0*/  UIMAD UR6, UR22, UR9, UR6 ;  /* 0x00000009160672a4 */ /* 0x000fe4000f8e0206 */
[----:B------:R-:W-:Y:S01]  /*5900*/  IMAD.WIDE.U32 R30, R29, UR22, R30 ;  /* 0x000000161d1e7c25 */ /* 0x000fe2000f8e001e */
[----:B------:R-:W-:-:S03]  /*5910*/  ULDC.64 UR8, c[0x0][0x5a8] ;  /* 0x00016a0000087ab9 */ /* 0x000fc60000000a00 */
[----:B------:R-:W-:Y:S01]  /*5920*/  VIADD R31, R31, UR6 ;  /* 0x000000061f1f7c36 */ /* 0x000fe20008000000 */
[----:B------:R-:W-:Y:S02]  /*5930*/  ULDC.64 UR6, c[0x0][0x5b0] ;  /* 0x00016c0000067ab9 */ /* 0x000fe40000000a00 */
[----:B------:R-:W-:Y:S02]  /*5940*/  IMAD R36, R33, UR6, RZ ;  /* 0x0000000621247c24 */ /* 0x000fe4000f8e02ff */
[----:B------:R-:W-:-:S04]  /*5950*/  IMAD.WIDE.U32 R28, R39, UR6, R30 ;  /* 0x00000006271c7c25 */ /* 0x000fc8000f8e001e */
[--C-:B------:R-:W-:Y:S01]  /*5960*/  IMAD R37, R39, UR7, R36.reuse ;  /* 0x0000000727257c24 */ /* 0x100fe2000f8e0224 */
[----:B------:R-:W-:Y:S02]  /*5970*/  IADD3 R28, P1, R28, UR8, RZ ;  /* 0x000000081c1c7c10 */ /* 0x000fe4000ff3e0ff */
[----:B------:R-:W-:Y:S02]  /*5980*/  PRMT R36, RZ, 0x7610, R36 ;  /* 0x00007610ff247816 */ /* 0x000fe40000000024 */
[----:B------:R-:W-:Y:S01]  /*5990*/  IADD3.X R29, R29, UR9, R37, P1, !PT ;  /* 0x000000091d1d7c10 */ /* 0x000fe20008ffe425 */
[----:B------:R-:W-:Y:S08]  /*59a0*/  @P4 BRA `(.L_x_41) ;  /* 0x0000000000044947 */ /* 0x000ff00003800000 */
[----:B------:R0:W5:Y:S02]  /*59b0*/  LDG.E.U8 R36, desc[UR16][R28.64] ;  /* 0x000000101c247981 */ /* 0x000164000c1e1100 */
.L_x_41:
[----:B------:R-:W-:Y:S05]  /*59c0*/  BSYNC B1 ;  /* 0x0000000000017941 */ /* 0x000fea0003800000 */
.L_x_40:
[----:B-----5:R-:W-:Y:S01]  /*59d0*/  LOP3.LUT R36, R36, 0xff, RZ, 0xc0, !PT ;  /* 0x000000ff24247812 */ /* 0x020fe200078ec0ff */
[----:B------:R-:W-:Y:S01]  /*59e0*/  BSSY B1, `(.L_x_42) ;  /* 0x000000b000017945 */ /* 0x000fe20003800000 */
[----:B------:R-:W-:Y:S02]  /*59f0*/  ISETP.LT.OR P3, PT, R35, 0x2, !P0 ;  /* 0x000000022300780c */ /* 0x000fe40004761670 */
[----:B------:R-:W-:-:S05]  /*5a00*/  F2FP.F16.E5M2.UNPACK_B R36, R36 ;  /* 0x00000024ff24723e */ /* 0x000fca00020004ff */
[----:B------:R-:W-:-:S05]  /*5a10*/  HADD2.F32 R36, -RZ, R36.H0_H0 ;  /* 0x20000024ff247230 */ /* 0x000fca0000004100 */
[----:B------:R-:W-:Y:S01]  /*5a20*/  FMUL R37, R36, UR19 ;  /* 0x0000001324257c20 */ /* 0x000fe20008400000 */
[----:B------:R-:W-:-:S03]  /*5a30*/  PRMT R36, RZ, 0x7610, R36 ;  /* 0x00007610ff247816 */ /* 0x000fc60000000024 */
[----:B------:R-:W-:-:S05]  /*5a40*/  FFMA R37, R226, UR20, R37 ;  /* 0x00000014e2257c23 */ /* 0x000fca0008000025 */
[----:B------:R-:W-:-:S05]  /*5a50*/  F2FP.SATFINITE.E5M2.F32.PACK_AB_MERGE_C R37, RZ, R37, RZ ;  /* 0x00000025ff25723e */ /* 0x000fca00048060ff */
[----:B------:R2:W-:Y:S01]  /*5a60*/  @!P4 STG.E.U8 desc[UR16][R24.64], R37 ;  /* 0x000000251800c986 */ /* 0x0005e2000c101110 */
[----:B------:R-:W-:Y:S05]  /*5a70*/  @P3 BRA `(.L_x_43) ;  /* 0x0000000000043947 */ /* 0x000fea0003800000 */
[----:B------:R3:W5:Y:S02]  /*5a80*/  LDG.E.U8 R36, desc[UR16][R28.64+0x1] ;  /* 0x000001101c247981 */ /* 0x000764000c1e1100 */
.L_x_43:
[----:B------:R-:W-:Y:S05]  /*5a90*/  BSYNC B1 ;  /* 0x0000000000017941 */ /* 0x000fea0003800000 */
.L_x_42:
[----:B-----5:R-:W-:Y:S01]  /*5aa0*/  LOP3.LUT R36, R36, 0xff, RZ, 0xc0, !PT ;  /* 0x000000ff24247812 */ /* 0x020fe200078ec0ff */
[----:B------:R-:W-:Y:S01]  /*5ab0*/  BSSY B1, `(.L_x_44) ;  /* 0x0000013000017945 */ /* 0x000fe20003800000 */
[----:B--2---:R-:W-:Y:S02]  /*5ac0*/  IADD3 R37, P1, R39, 0x8, RZ ;  /* 0x0000000827257810 */ /* 0x004fe40007f3e0ff */
[----:B------:R-:W-:-:S03]  /*5ad0*/  F2FP.F16.E5M2.UNPACK_B R36, R36 ;  /* 0x00000024ff24723e */ /* 0x000fc600020004ff */
[----:B------:R-:W-:Y:S01]  /*5ae0*/  IMAD.X R32, RZ, RZ, R33, P1 ;  /* 0x000000ffff207224 */ /* 0x000fe200008e0621 */
[----:B------:R-:W-:Y:S01]  /*5af0*/  ISETP.GE.AND P1, PT, R38, 0x9, PT ;  /* 0x000000092600780c */ /* 0x000fe20003f26270 */
[----:B------:R-:W-:Y:S02]  /*5b00*/  HADD2.F32 R36, -RZ, R36.H0_H0 ;  /* 0x20000024ff247230 */ /* 0x000fe40000004100 */
[----:B------:R-:W-:Y:S01]  /*5b10*/  IMAD R32, R32, UR6, RZ ;  /* 0x0000000620207c24 */ /* 0x000fe2000f8e02ff */
[----:B------:R-:W-:Y:S01]  /*5b20*/  ISETP.LT.OR P5, PT, R35, 0x1, !P1 ;  /* 0x000000012300780c */ /* 0x000fe20004fa1670 */
[----:B------:R-:W-:-:S04]  /*5b30*/  IMAD.WIDE.U32 R30, R37, UR6, R30 ;  /* 0x00000006251e7c25 */ /* 0x000fc8000f8e001e */
[----:B------:R-:W-:Y:S01]  /*5b40*/  FMUL R36, R36, UR19 ;  /* 0x0000001324247c20 */ /* 0x000fe20008400000 */
[----:B------:R-:W-:-:S03]  /*5b50*/  IMAD R37, R37, UR7, R32 ;  /* 0x0000000725257c24 */ /* 0x000fc6000f8e0220 */
[----:B------:R-:W-:Y:S01]  /*5b60*/  FFMA R36, R225, UR20, R36 ;  /* 0x00000014e1247c23 */ /* 0x000fe20008000024 */
[----:B------:R-:W-:Y:S02]  /*5b70*/  IADD3 R30, P4, R30, UR8, RZ ;  /* 0x000000081e1e7c10 */ /* 0x000fe4000ff9e0ff */
[----:B------:R-:W-:Y:S02]  /*5b80*/  PRMT R32, RZ, 0x7610, R32 ;  /* 0x00007610ff207816 */ /* 0x000fe40000000020 */
[----:B------:R-:W-:Y:S02]  /*5b90*/  F2FP.SATFINITE.E5M2.F32.PACK_AB_MERGE_C R33, RZ, R36, RZ ;  /* 0x00000024ff21723e */ /* 0x000fe400048060ff */
[----:B------:R-:W-:-:S03]  /*5ba0*/  IADD3.X R31, R31, UR9, R37, P4, !PT ;  /* 0x000000091f1f7c10 */ /* 0x000fc6000a7fe425 */
[----:B------:R2:W-:Y:S01]  /*5bb0*/  @!P3 STG.E.U8 desc[UR16][R24.64+0x1], R33 ;  /* 0x000001211800b986 */ /* 0x0005e2000c101110 */
[----:B------:R-:W-:Y:S05]  /*5bc0*/  @P5 BRA `(.L_x_45) ;  /* 0x0000000000045947 */ /* 0x000fea0003800000 */
[----:B------:R4:W5:Y:S02]  /*5bd0*/  LDG.E.U8 R32, desc[UR16][R30.64] ;  /* 0x000000101e207981 */ /* 0x000964000c1e1100 */
.L_x_45:
[----:B------:R-:W-:Y:S05]  /*5be0*/  BSYNC B1 ;  /* 0x0000000000017941 */ /* 0x000fea0003800000 */
.L_x_44:
[----:B-----5:R-:W-:Y:S01]  /*5bf0*/  LOP3.LUT R32, R32, 0xff, RZ, 0xc0, !PT ;  /* 0x000000ff20207812 */ /* 0x020fe200078ec0ff */
[----:B------:R-:W-:Y:S01]  /*5c00*/  BSSY B1, `(.L_x_46) ;  /* 0x000000b000017945 */ /* 0x000fe20003800000 */
[----:B------:R-:W-:Y:S02]  /*5c10*/  ISETP.LT.OR P3, PT, R35, 0x2, !P1 ;  /* 0x000000022300780c */ /* 0x000fe40004f61670 */
[----:B------:R-:W-:-:S05]  /*5c20*/  F2FP.F16.E5M2.UNPACK_B R32, R32 ;  /* 0x00000020ff20723e */ /* 0x000fca00020004ff */
[----:B------:R-:W-:-:S05]  /*5c30*/  HADD2.F32 R32, -RZ, R32.H0_H0 ;  /* 0x20000020ff207230 */ /* 0x000fca0000004100 */
[----:B--2---:R-:W-:Y:S01]  /*5c40*/  FMUL R33, R32, UR19 ;  /* 0x0000001320217c20 */ /* 0x004fe20008400000 */
[----:B------:R-:W-:-:S03]  /*5c50*/  PRMT R32, RZ, 0x7610, R32 ;  /* 0x00007610ff207816 */ /* 0x000fc60000000020 */
[----:B------:R-:W-:-:S05]  /*5c60*/  FFMA R33, R224, UR20, R33 ;  /* 0x00000014e0217c23 */ /* 0x000fca0008000021 */
[----:B------:R-:W-:-:S05]  /*5c70*/  F2FP.SATFINITE.E5M2.F32.PACK_AB_MERGE_C R33, RZ, R33, RZ ;  /* 0x00000021ff21723e */ /* 0x000fca00048060ff */
[----:B------:R2:W-:Y:S01]  /*5c80*/  @!P5 STG.E.U8 desc[UR16][R26.64], R33 ;  /* 0x000000211a00d986 */ /* 0x0005e2000c101110 */
[----:B------:R-:W-:Y:S05]  /*5c90*/  @P3 BRA `(.L_x_47) ;  /* 0x0000000000043947 */ /* 0x000fea0003800000 */
[----:B------:R0:W5:Y:S02]  /*5ca0*/  LDG.E.U8 R32, desc[UR16][R30.64+0x1] ;  /* 0x000001101e207981 */ /* 0x000164000c1e1100 */
.L_x_47:
[----:B------:R-:W-:Y:S05]  /*5cb0*/  BSYNC B1 ;  /* 0x0000000000017941 */ /* 0x000fea0003800000 */
.L_x_46:
[----:B-----5:R-:W-:Y:S01]  /*5cc0*/  LOP3.LUT R32, R32, 0xff, RZ, 0xc0, !PT ;  /* 0x000000ff20207812 */ /* 0x020fe200078ec0ff */
[----:B------:R-:W-:Y:S01]  /*5cd0*/  BSSY B1, `(.L_x_48) ;  /* 0x000000b000017945 */ /* 0x000fe20003800000 */
[----:B------:R-:W-:Y:S02]  /*5ce0*/  ISETP.LT.OR P4, PT, R35, 0x9, !P0 ;  /* 0x000000092300780c */ /* 0x000fe40004781670 */
[----:B------:R-:W-:-:S05]  /*5cf0*/  F2FP.F16.E5M2.UNPACK_B R32, R32 ;  /* 0x00000020ff20723e */ /* 0x000fca00020004ff */
[----:B------:R-:W-:-:S05]  /*5d00*/  HADD2.F32 R32, -RZ, R32.H0_H0 ;  /* 0x20000020ff207230 */ /* 0x000fca0000004100 */
[----:B------:R-:W-:-:S04]  /*5d10*/  FMUL R32, R32, UR19 ;  /* 0x0000001320207c20 */ /* 0x000fc80008400000 */
[----:B------:R-:W-:-:S05]  /*5d20*/  FFMA R32, R223, UR20, R32 ;  /* 0x00000014df207c23 */ /* 0x000fca0008000020 */
[----:B--2---:R-:W-:Y:S02]  /*5d30*/  F2FP.SATFINITE.E5M2.F32.PACK_AB_MERGE_C R33, RZ, R32, RZ ;  /* 0x00000020ff21723e */ /* 0x004fe400048060ff */
[----:B------:R-:W-:-:S03]  /*5d40*/  PRMT R32, RZ, 0x7610, R32 ;  /* 0x00007610ff207816 */ /* 0x000fc60000000020 */
[----:B------:R2:W-:Y:S01]  /*5d50*/  @!P3 STG.E.U8 desc[UR16][R26.64+0x1], R33 ;  /* 0x000001211a00b986 */ /* 0x0005e2000c101110 */
[----:B------:R-:W-:Y:S05]  /*5d60*/  @P4 BRA `(.L_x_49) ;  /* 0x0000000000044947 */ /* 0x000fea0003800000 */
[----:B------:R0:W5:Y:S02]  /*5d70*/  LDG.E.U8 R32, desc[UR16][R28.64+0x8] ;  /* 0x000008101c207981 */ /* 0x000164000c1e1100 */
.L_x_49:
[----:B------:R-:W-:Y:S05]  /*5d80*/  BSYNC B1 ;  /* 0x0000000000017941 */ /* 0x000fea0003800000 */
.L_x_48:
        /* <DEDUP_REMOVED lines=12> */
.L_x_51:
[----:B------:R-:W-:Y:S05]  /*5e50*/  BSYNC B1 ;  /* 0x0000000000017941 */ /* 0x000fea0003800000 */
.L_x_50:
        /* <DEDUP_REMOVED lines=12> */
.L_x_53:
[----:B------:R-:W-:Y:S05]  /*5f20*/  BSYNC B1 ;  /* 0x0000000000017941 */ /* 0x000fea0003800000 */
.L_x_52:
        /* <DEDUP_REMOVED lines=12> */
.L_x_55:
[----:B------:R-:W-:Y:S05]  /*5ff0*/  BSYNC B1 ;  /* 0x0000000000017941 */ /* 0x000fea0003800000 */
.L_x_54:
        /* <DEDUP_REMOVED lines=12> */
.L_x_57:
[----:B------:R-:W-:Y:S05]  /*60c0*/  BSYNC B1 ;  /* 0x0000000000017941 */ /* 0x000fea0003800000 */
.L_x_56:
        /* <DEDUP_REMOVED lines=12> */
.L_x_59:
[----:B------:R-:W-:Y:S05]  /*6190*/  BSYNC B1 ;  /* 0x0000000000017941 */ /* 0x000fea0003800000 */
.L_x_58:
        /* <DEDUP_REMOVED lines=12> */
.L_x_61:
[----:B------:R-:W-:Y:S05]  /*6260*/  BSYNC B1 ;  /* 0x0000000000017941 */ /* 0x000fea0003800000 */
.L_x_60:
        /* <DEDUP_REMOVED lines=12> */
.L_x_63:
[----:B------:R-:W-:Y:S05]  /*6330*/  BSYNC B1 ;  /* 0x0000000000017941 */ /* 0x000fea0003800000 */
.L_x_62:
        /* <DEDUP_REMOVED lines=12> */
.L_x_65:
[----:B------:R-:W-:Y:S05]  /*6400*/  BSYNC B1 ;  /* 0x0000000000017941 */ /* 0x000fea0003800000 */
.L_x_64:
        /* <DEDUP_REMOVED lines=12> */
.L_x_67:
[----:B------:R-:W-:Y:S05]  /*64d0*/  BSYNC B1 ;  /* 0x0000000000017941 */ /* 0x000fea0003800000 */
.L_x_66:
        /* <DEDUP_REMOVED lines=12> */
.L_x_69:
[----:B------:R-:W-:Y:S05]  /*65a0*/  BSYNC B1 ;  /* 0x0000000000017941 */ /* 0x000fea0003800000 */
.L_x_68:
        /* <DEDUP_REMOVED lines=12> */
.L_x_71:
[----:B------:R-:W-:Y:S05]  /*6670*/  BSYNC B1 ;  /* 0x0000000000017941 */ /* 0x000fea0003800000 */
.L_x_70:
        /* <DEDUP_REMOVED lines=12> */
.L_x_73:
[----:B------:R-:W-:Y:S05]  /*6740*/  BSYNC B1 ;  /* 0x0000000000017941 */ /* 0x000fea0003800000 */
.L_x_72:
        /* <DEDUP_REMOVED lines=12> */
.L_x_75:
[----:B------:R-:W-:Y:S05]  /*6810*/  BSYNC B1 ;  /* 0x0000000000017941 */ /* 0x000fea0003800000 */
.L_x_74:
        /* <DEDUP_REMOVED lines=12> */
.L_x_77:
[----:B------:R-:W-:Y:S05]  /*68e0*/  BSYNC B1 ;  /* 0x0000000000017941 */ /* 0x000fea0003800000 */
.L_x_76:
        /* <DEDUP_REMOVED lines=12> */
.L_x_79:
[----:B------:R-:W-:Y:S05]  /*69b0*/  BSYNC B1 ;  /* 0x0000000000017941 */ /* 0x000fea0003800000 */
.L_x_78:
        /* <DEDUP_REMOVED lines=12> */
.L_x_81:
[----:B------:R-:W-:Y:S05]  /*6a80*/  BSYNC B1 ;  /* 0x0000000000017941 */ /* 0x000fea0003800000 */
.L_x_80:
        /* <DEDUP_REMOVED lines=12> */
.L_x_83:
[----:B------:R-:W-:Y:S05]  /*6b50*/  BSYNC B1 ;  /* 0x0000000000017941 */ /* 0x000fea0003800000 */
.L_x_82:
        /* <DEDUP_REMOVED lines=12> */
.L_x_85:
[----:B------:R-:W-:Y:S05]  /*6c20*/  BSYNC B1 ;  /* 0x0000000000017941 */ /* 0x000fea0003800000 */
.L_x_84:
        /* <DEDUP_REMOVED lines=12> */
.L_x_87:
[----:B------:R-:W-:Y:S05]  /*6cf0*/  BSYNC B1 ;  /* 0x0000000000017941 */ /* 0x000fea0003800000 */
.L_x_86:
        /* <DEDUP_REMOVED lines=12> */
.L_x_89:
[----:B------:R-:W-:Y:S05]  /*6dc0*/  BSYNC B1 ;  /* 0x0000000000017941 */ /* 0x000fea0003800000 */
.L_x_88:
        /* <DEDUP_REMOVED lines=12> */
.L_x_91:
[----:B------:R-:W-:Y:S05]  /*6e90*/  BSYNC B1 ;  /* 0x0000000000017941 */ /* 0x000fea0003800000 */
.L_x_90:
        /* <DEDUP_REMOVED lines=12> */
.L_x_93:
[----:B------:R-:W-:Y:S05]  /*6f60*/  BSYNC B1 ;  /* 0x0000000000017941 */ /* 0x000fea0003800000 */
.L_x_92:
        /* <DEDUP_REMOVED lines=12> */
.L_x_95:
[----:B------:R-:W-:Y:S05]  /*7030*/  BSYNC B1 ;  /* 0x0000000000017941 */ /* 0x000fea0003800000 */
.L_x_94:
        /* <DEDUP_REMOVED lines=12> */
.L_x_97:
[----:B------:R-:W-:Y:S05]  /*7100*/  BSYNC B1 ;  /* 0x0000000000017941 */ /* 0x000fea0003800000 */
.L_x_96:
        /* <DEDUP_REMOVED lines=12> */
.L_x_99:
[----:B------:R-:W-:Y:S05]  /*71d0*/  BSYNC B1 ;  /* 0x0000000000017941 */ /* 0x000fea0003800000 */
.L_x_98:
        /* <DEDUP_REMOVED lines=12> */
.L_x_101:
[----:B------:R-:W-:Y:S05]  /*72a0*/  BSYNC B1 ;  /* 0x0000000000017941 */ /* 0x000fea0003800000 */
.L_x_100:
        /* <DEDUP_REMOVED lines=12> */
.L_x_103:
[----:B------:R-:W-:Y:S05]  /*7370*/  BSYNC B1 ;  /* 0x0000000000017941 */ /* 0x000fea0003800000 */
.L_x_102:
        /* <DEDUP_REMOVED lines=12> */
.L_x_105:
[----:B------:R-:W-:Y:S05]  /*7440*/  BSYNC B1 ;  /* 0x0000000000017941 */ /* 0x000fea0003800000 */
.L_x_104:
        /* <DEDUP_REMOVED lines=12> */
.L_x_107:
[----:B------:R-:W-:Y:S05]  /*7510*/  BSYNC B1 ;  /* 0x0000000000017941 */ /* 0x000fea0003800000 */
.L_x_106:
        /* <DEDUP_REMOVED lines=12> */
.L_x_109:
[----:B------:R-:W-:Y:S05]  /*75e0*/  BSYNC B1 ;  /* 0x0000000000017941 */ /* 0x000fea0003800000 */
.L_x_108:
        /* <DEDUP_REMOVED lines=12> */
.L_x_111:
[----:B------:R-:W-:Y:S05]  /*76b0*/  BSYNC B1 ;  /* 0x0000000000017941 */ /* 0x000fea0003800000 */
.L_x_110:
        /* <DEDUP_REMOVED lines=12> */
.L_x_113:
[----:B------:R-:W-:Y:S05]  /*7780*/  BSYNC B1 ;  /* 0x0000000000017941 */ /* 0x000fea0003800000 */
.L_x_112:
        /* <DEDUP_REMOVED lines=12> */
.L_x_115:
[----:B------:R-:W-:Y:S05]  /*7850*/  BSYNC B1 ;  /* 0x0000000000017941 */ /* 0x000fea0003800000 */
.L_x_114:
        /* <DEDUP_REMOVED lines=12> */
.L_x_117:
[----:B------:R-:W-:Y:S05]  /*7920*/  BSYNC B1 ;  /* 0x0000000000017941 */ /* 0x000fea0003800000 */
.L_x_116:
        /* <DEDUP_REMOVED lines=12> */
.L_x_119:
[----:B------:R-:W-:Y:S05]  /*79f0*/  BSYNC B1 ;  /* 0x0000000000017941 */ /* 0x000fea0003800000 */
.L_x_118:
        /* <DEDUP_REMOVED lines=12> */
.L_x_121:
[----:B------:R-:W-:Y:S05]  /*7ac0*/  BSYNC B1 ;  /* 0x0000000000017941 */ /* 0x000fea0003800000 */
.L_x_120:
        /* <DEDUP_REMOVED lines=12> */
.L_x_123:
[----:B------:R-:W-:Y:S05]  /*7b90*/  BSYNC B1 ;  /* 0x0000000000017941 */ /* 0x000fea0003800000 */
.L_x_122:
        /* <DEDUP_REMOVED lines=12> */
.L_x_125:
[----:B------:R-:W-:Y:S05]  /*7c60*/  BSYNC B1 ;  /* 0x0000000000017941 */ /* 0x000fea0003800000 */
.L_x_124:
        /* <DEDUP_REMOVED lines=12> */
.L_x_127:
[----:B------:R-:W-:Y:S05]  /*7d30*/  BSYNC B1 ;  /* 0x0000000000017941 */ /* 0x000fea0003800000 */
.L_x_126:
        /* <DEDUP_REMOVED lines=12> */
.L_x_129:
[----:B------:R-:W-:Y:S05]  /*7e00*/  BSYNC B1 ;  /* 0x0000000000017941 */ /* 0x000fea0003800000 */
.L_x_128:
        /* <DEDUP_REMOVED lines=12> */
.L_x_131:
[----:B------:R-:W-:Y:S05]  /*7ed0*/  BSYNC B1 ;  /* 0x0000000000017941 */ /* 0x000fea0003800000 */
.L_x_130:
        /* <DEDUP_REMOVED lines=12> */
.L_x_133:
[----:B------:R-:W-:Y:S05]  /*7fa0*/  BSYNC B1 ;  /* 0x0000000000017941 */ /* 0x000fea0003800000 */
.L_x_132:
        /* <DEDUP_REMOVED lines=12> */
.L_x_135:
[----:B------:R-:W-:Y:S05]  /*8070*/  BSYNC B1 ;  /* 0x0000000000017941 */ /* 0x000fea0003800000 */
.L_x_134:
        /* <DEDUP_REMOVED lines=12> */
.L_x_137:
[----:B------:R-:W-:Y:S05]  /*8140*/  BSYNC B1 ;  /* 0x0000000000017941 */ /* 0x000fea0003800000 */
.L_x_136:
        /* <DEDUP_REMOVED lines=12> */
.L_x_139:
[----:B------:R-:W-:Y:S05]  /*8210*/  BSYNC B1 ;  /* 0x0000000000017941 */ /* 0x000fea0003800000 */
.L_x_138:
        /* <DEDUP_REMOVED lines=12> */
.L_x_141:
[----:B------:R-:W-:Y:S05]  /*82e0*/  BSYNC B1 ;  /* 0x0000000000017941 */ /* 0x000fea0003800000 */
.L_x_140:
        /* <DEDUP_REMOVED lines=12> */
.L_x_143:
[----:B------:R-:W-:Y:S05]  /*83b0*/  BSYNC B1 ;  /* 0x0000000000017941 */ /* 0x000fea0003800000 */
.L_x_142:
        /* <DEDUP_REMOVED lines=12> */
.L_x_145:
[----:B------:R-:W-:Y:S05]  /*8480*/  BSYNC B1 ;  /* 0x0000000000017941 */ /* 0x000fea0003800000 */
.L_x_144:
        /* <DEDUP_REMOVED lines=12> */
.L_x_147:
[----:B------:R-:W-:Y:S05]  /*8550*/  BSYNC B1 ;  /* 0x0000000000017941 */ /* 0x000fea0003800000 */
.L_x_146:
        /* <DEDUP_REMOVED lines=12> */
.L_x_149:
[----:B------:R-:W-:Y:S05]  /*8620*/  BSYNC B1 ;  /* 0x0000000000017941 */ /* 0x000fea0003800000 */
.L_x_148:
        /* <DEDUP_REMOVED lines=12> */
.L_x_151:
[----:B------:R-:W-:Y:S05]  /*86f0*/  BSYNC B1 ;  /* 0x0000000000017941 */ /* 0x000fea0003800000 */
.L_x_150:
        /* <DEDUP_REMOVED lines=12> */
.L_x_153:
[----:B------:R-:W-:Y:S05]  /*87c0*/  BSYNC B1 ;  /* 0x0000000000017941 */ /* 0x000fea0003800000 */
.L_x_152:
        /* <DEDUP_REMOVED lines=12> */
.L_x_155:
[----:B------:R-:W-:Y:S05]  /*8890*/  BSYNC B1 ;  /* 0x0000000000017941 */ /* 0x000fea0003800000 */
.L_x_154:
        /* <DEDUP_REMOVED lines=12> */
.L_x_157:
[----:B------:R-:W-:Y:S05]  /*8960*/  BSYNC B1 ;  /* 0x0000000000017941 */ /* 0x000fea0003800000 */
.L_x_156:
        /* <DEDUP_REMOVED lines=12> */
.L_x_159:
[----:B------:R-:W-:Y:S05]  /*8a30*/  BSYNC B1 ;  /* 0x0000000000017941 */ /* 0x000fea0003800000 */
.L_x_158:
        /* <DEDUP_REMOVED lines=12> */
.L_x_161:
[----:B------:R-:W-:Y:S05]  /*8b00*/  BSYNC B1 ;  /* 0x0000000000017941 */ /* 0x000fea0003800000 */
.L_x_160:
        /* <DEDUP_REMOVED lines=12> */
.L_x_163:
[----:B------:R-:W-:Y:S05]  /*8bd0*/  BSYNC B1 ;  /* 0x0000000000017941 */ /* 0x000fea0003800000 */
.L_x_162:
        /* <DEDUP_REMOVED lines=12> */
.L_x_165:
[----:B------:R-:W-:Y:S05]  /*8ca0*/  BSYNC B1 ;  /* 0x0000000000017941 */ /* 0x000fea0003800000 */
.L_x_164:
        /* <DEDUP_REMOVED lines=12> */
.L_x_167:
[----:B------:R-:W-:Y:S05]  /*8d70*/  BSYNC B1 ;  /* 0x0000000000017941 */ /* 0x000fea0003800000 */
.L_x_166:
        /* <DEDUP_REMOVED lines=12> */
.L_x_169:
[----:B------:R-:W-:Y:S05]  /*8e40*/  BSYNC B1 ;  /* 0x0000000000017941 */ /* 0x000fea0003800000 */
.L_x_168:
        /* <DEDUP_REMOVED lines=12> */
.L_x_171:
[----:B------:R-:W-:Y:S05]  /*8f10*/  BSYNC B1 ;  /* 0x0000000000017941 */ /* 0x000fea0003800000 */
.L_x_170:
        /* <DEDUP_REMOVED lines=12> */
.L_x_173:
[----:B------:R-:W-:Y:S05]  /*8fe0*/  BSYNC B1 ;  /* 0x0000000000017941 */ /* 0x000fea0003800000 */
.L_x_172:
        /* <DEDUP_REMOVED lines=12> */
.L_x_175:
[----:B------:R-:W-:Y:S05]  /*90b0*/  BSYNC B1 ;  /* 0x0000000000017941 */ /* 0x000fea0003800000 */
.L_x_174:
        /* <DEDUP_REMOVED lines=12> */
.L_x_177:
[----:B------:R-:W-:Y:S05]  /*9180*/  BSYNC B1 ;  /* 0x0000000000017941 */ /* 0x000fea0003800000 */
.L_x_176:
        /* <DEDUP_REMOVED lines=12> */
.L_x_179:
[----:B------:R-:W-:Y:S05]  /*9250*/  BSYNC B1 ;  /* 0x0000000000017941 */ /* 0x000fea0003800000 */
.L_x_178:
        /* <DEDUP_REMOVED lines=12> */
.L_x_181:
[----:B------:R-:W-:Y:S05]  /*9320*/  BSYNC B1 ;  /* 0x0000000000017941 */ /* 0x000fea0003800000 */
.L_x_180:
        /* <DEDUP_REMOVED lines=12> */
.L_x_183:
[----:B------:R-:W-:Y:S05]  /*93f0*/  BSYNC B1 ;  /* 0x0000000000017941 */ /* 0x000fea0003800000 */
.L_x_182:
        /* <DEDUP_REMOVED lines=12> */
.L_x_185:
[----:B------:R-:W-:Y:S05]  /*94c0*/  BSYNC B1 ;  /* 0x0000000000017941 */ /* 0x000fea0003800000 */
.L_x_184:
        /* <DEDUP_REMOVED lines=12> */
.L_x_187:
[----:B------:R-:W-:Y:S05]  /*9590*/  BSYNC B1 ;  /* 0x0000000000017941 */ /* 0x000fea0003800000 */
.L_x_186:
        /* <DEDUP_REMOVED lines=12> */
.L_x_189:
[----:B------:R-:W-:Y:S05]  /*9660*/  BSYNC B1 ;  /* 0x0000000000017941 */ /* 0x000fea0003800000 */
.L_x_188:
        /* <DEDUP_REMOVED lines=12> */
.L_x_191:
[----:B------:R-:W-:Y:S05]  /*9730*/  BSYNC B1 ;  /* 0x0000000000017941 */ /* 0x000fea0003800000 */
.L_x_190:
[----:B-----5:R-:W-:Y:S01]  /*9740*/  LOP3.LUT R32, R32, 0xff, RZ, 0xc0, !PT ;  /* 0x000000ff20207812 */ /* 0x020fe200078ec0ff */
[----:B------:R-:W-:Y:S01]  /*9750*/  BSSY B1, `(.L_x_192) ;  /* 0x000000b000017945 */ /* 0x000fe20003800000 */
[----:B------:R-:W-:Y:S02]  /*9760*/  ISETP.LT.OR P4, PT, R35, 0x99, !P0 ;  /* 0x000000992300780c */ /* 0x000fe40004781670 */
[----:B------:R-:W-:-:S05]  /*9770*/  F2FP.F16.E5M2.UNPACK_B R32, R32 ;  /* 0x00000020ff20723e */ /* 0x000fca00020004ff */
[----:B------:R-:W-:-:S05]  /*9780*/  HADD2.F32 R32, -RZ, R32.H0_H0 ;  /* 0x20000020ff207230 */ /* 0x000fca0000004100 */
[----:B------:R-:W-:-:S04]  /*9790*/  FMUL R32, R32, UR19 ;  /* 0x0000001320207c20 */ /* 0x000fc80008400000 */
[----:B------:R-:W-:Y:S01]  /*97a0*/  FFMA R32, R23, UR20, R32 ;  /* 0x0000001417207c23 */ /* 0x000fe20008000020 */
[----:B------:R-:W-:-:S04]  /*97b0*/  PRMT R23, RZ, 0x7610, R23 ;  /* 0x00007610ff177816 */ /* 0x000fc80000000017 */
[----:B--2---:R-:W-:-:S05]  /*97c0*/  F2FP.SATFINITE.E5M2.F32.PACK_AB_MERGE_C R33, RZ, R32, RZ ;  /* 0x00000020ff21723e */ /* 0x004fca00048060ff */
[----:B------:R2:W-:Y:S01]  /*97d0*/  @!P3 STG.E.U8 desc[UR16][R26.64+0x91], R33 ;  /* 0x000091211a00b986 */ /* 0x0005e2000c101110 */
[----:B------:R-:W-:Y:S05]  /*97e0*/  @P4 BRA `(.L_x_193) ;  /* 0x0000000000044947 */ /* 0x000fea0003800000 */
[----:B------:R0:W5:Y:S02]  /*97f0*/  LDG.E.U8 R23, desc[UR16][R28.64+0x98] ;  /* 0x000098101c177981 */ /* 0x000164000c1e1100 */
.L_x_193:
[----:B------:R-:W-:Y:S05]  /*9800*/  BSYNC B1 ;  /* 0x0000000000017941 */ /* 0x000fea0003800000 */
.L_x_192:
        /* <DEDUP_REMOVED lines=8> */
[----:B------:R-:W-:-:S05]  /*9890*/  F2FP.SATFINITE.E5M2.F32.PACK_AB_MERGE_C R23, RZ, R23, RZ ;  /* 0x00000017ff17723e */ /* 0x000fca00048060ff */
[----:B------:R0:W-:Y:S01]  /*98a0*/  @!P4 STG.E.U8 desc[UR16][R24.64+0x98], R23 ;  /* 0x000098171800c986 */ /* 0x0001e2000c101110 */
[----:B------:R-:W-:Y:S05]  /*98b0*/  @P3 BRA `(.L_x_195) ;  /* 0x0000000000043947 */ /* 0x000fea0003800000 */
[----:B------:R0:W5:Y:S02]  /*98c0*/  LDG.E.U8 R22, desc[UR16][R28.64+0x99] ;  /* 0x000099101c167981 */ /* 0x000164000c1e1100 */
.L_x_195:
[----:B------:R-:W-:Y:S05]  /*98d0*/  BSYNC B1 ;  /* 0x0000000000017941 */ /* 0x000fea0003800000 */
.L_x_194:
        /* <DEDUP_REMOVED lines=8> */
[----:B0-----:R-:W-:-:S05]  /*9960*/  F2FP.SATFINITE.E5M2.F32.PACK_AB_MERGE_C R23, RZ, R22, RZ ;  /* 0x00000016ff17723e */ /* 0x001fca00048060ff */
[----:B------:R0:W-:Y:S01]  /*9970*/  @!P3 STG.E.U8 desc[UR16][R24.64+0x99], R23 ;  /* 0x000099171800b986 */ /* 0x0001e2000c101110 */
[----:B------:R-:W-:Y:S05]  /*9980*/  @P4 BRA `(.L_x_197) ;  /* 0x0000000000044947 */ /* 0x000fea0003800000 */
[----:B------:R0:W5:Y:S02]  /*9990*/  LDG.E.U8 R21, desc[UR16][R30.64+0x98] ;  /* 0x000098101e157981 */ /* 0x000164000c1e1100 */
.L_x_197:
[----:B------:R-:W-:Y:S05]  /*99a0*/  BSYNC B1 ;  /* 0x0000000000017941 */ /* 0x000fea0003800000 */
.L_x_196:
        /* <DEDUP_REMOVED lines=12> */
.L_x_199:
[----:B------:R-:W-:Y:S05]  /*9a70*/  BSYNC B1 ;  /* 0x0000000000017941 */ /* 0x000fea0003800000 */
.L_x_198:
        /* <DEDUP_REMOVED lines=12> */
.L_x_201:
[----:B------:R-:W-:Y:S05]  /*9b40*/  BSYNC B1 ;  /* 0x0000000000017941 */ /* 0x000fea0003800000 */
.L_x_200:
        /* <DEDUP_REMOVED lines=12> */
.L_x_203:
[----:B------:R-:W-:Y:S05]  /*9c10*/  BSYNC B1 ;  /* 0x0000000000017941 */ /* 0x000fea0003800000 */
.L_x_202:
        /* <DEDUP_REMOVED lines=12> */
.L_x_205:
[----:B------:R-:W-:Y:S05]  /*9ce0*/  BSYNC B1 ;  /* 0x0000000000017941 */ /* 0x000fea0003800000 */
.L_x_204:
        /* <DEDUP_REMOVED lines=12> */
.L_x_207:
[----:B------:R-:W-:Y:S05]  /*9db0*/  BSYNC B1 ;  /* 0x0000000000017941 */ /* 0x000fea0003800000 */
.L_x_206:
        /* <DEDUP_REMOVED lines=12> */
.L_x_209:
[----:B------:R-:W-:Y:S05]  /*9e80*/  BSYNC B1 ;  /* 0x0000000000017941 */ /* 0x000fea0003800000 */
.L_x_208:
        /* <DEDUP_REMOVED lines=12> */
.L_x_211:
[----:B------:R-:W-:Y:S05]  /*9f50*/  BSYNC B1 ;  /* 0x0000000000017941 */ /* 0x000fea0003800000 */
.L_x_210:
        /* <DEDUP_REMOVED lines=12> */
.L_x_213:
[----:B------:R-:W-:Y:S05]  /*a020*/  BSYNC B1 ;  /* 0x0000000000017941 */ /* 0x000fea0003800000 */
.L_x_212:
        /* <DEDUP_REMOVED lines=12> */
.L_x_215:
[----:B------:R-:W-:Y:S05]  /*a0f0*/  BSYNC B1 ;  /* 0x0000000000017941 */ /* 0x000fea0003800000 */
.L_x_214:
        /* <DEDUP_REMOVED lines=12> */
.L_x_217:
[----:B------:R-:W-:Y:S05]  /*a1c0*/  BSYNC B1 ;  /* 0x0000000000017941 */ /* 0x000fea0003800000 */
.L_x_216:
        /* <DEDUP_REMOVED lines=12> */
.L_x_219:
[----:B------:R-:W-:Y:S05]  /*a290*/  BSYNC B1 ;  /* 0x0000000000017941 */ /* 0x000fea0003800000 */
.L_x_218:
        /* <DEDUP_REMOVED lines=12> */
.L_x_221:
[----:B------:R-:W-:Y:S05]  /*a360*/  BSYNC B1 ;  /* 0x0000000000017941 */ /* 0x000fea0003800000 */
.L_x_220:
        /* <DEDUP_REMOVED lines=12> */
.L_x_223:
[----:B------:R-:W-:Y:S05]  /*a430*/  BSYNC B1 ;  /* 0x0000000000017941 */ /* 0x000fea0003800000 */
.L_x_222:
        /* <DEDUP_REMOVED lines=12> */
.L_x_225:
[----:B------:R-:W-:Y:S05]  /*a500*/  BSYNC B1 ;  /* 0x0000000000017941 */ /* 0x000fea0003800000 */
.L_x_224:
        /* <DEDUP_REMOVED lines=12> */
.L_x_227:
[----:B------:R-:W-:Y:S05]  /*a5d0*/  BSYNC B1 ;  /* 0x0000000000017941 */ /* 0x000fea0003800000 */
.L_x_226:
        /* <DEDUP_REMOVED lines=12> */
.L_x_229:
[----:B------:R-:W-:Y:S05]  /*a6a0*/  BSYNC B1 ;  /* 0x0000000000017941 */ /* 0x000fea0003800000 */
.L_x_228:
        /* <DEDUP_REMOVED lines=12> */
.L_x_231:
[----:B------:R-:W-:Y:S05]  /*a770*/  BSYNC B1 ;  /* 0x0000000000017941 */ /* 0x000fea0003800000 */
.L_x_230:
        /* <DEDUP_REMOVED lines=12> */
.L_x_233:
[----:B------:R-:W-:Y:S05]  /*a840*/  BSYNC B1 ;  /* 0x0000000000017941 */ /* 0x000fea0003800000 */
.L_x_232:
        /* <DEDUP_REMOVED lines=12> */
.L_x_235:
[----:B------:R-:W-:Y:S05]  /*a910*/  BSYNC B1 ;  /* 0x0000000000017941 */ /* 0x000fea0003800000 */
.L_x_234:
[----:B-----5:R-:W-:Y:S01]  /*a920*/  LOP3.LUT R2, R2, 0xff, RZ, 0xc0, !PT ;  /* 0x000000ff02027812 */ /* 0x020fe200078ec0ff */
[----:B------:R-:W-:Y:S01]  /*a930*/  BSSY B1, `(.L_x_236) ;  /* 0x000000b000017945 */ /* 0x000fe20003800000 */
[----:B------:R-:W-:Y:S02]  /*a940*/  ISETP.LT.OR P4, PT, R35, 0xc1, !P1 ;  /* 0x000000c12300780c */ /* 0x000fe40004f81670 */
[----:B------:R-:W-:-:S05]  /*a950*/  F2FP.F16.E5M2.UNPACK_B R2, R2 ;  /* 0x00000002ff02723e */ /* 0x000fca00020004ff */
[----:B------:R-:W-:-:S05]  /*a960*/  HADD2.F32 R2, -RZ, R2.H0_H0 ;  /* 0x20000002ff027230 */ /* 0x000fca0000004100 */
[----:B0-----:R-:W-:-:S04]  /*a970*/  FMUL R3, R2, UR19 ;  /* 0x0000001302037c20 */ /* 0x001fc80008400000 */
[----:B------:R-:W-:Y:S01]  /*a980*/  FFMA R3, R0, UR20, R3 ;  /* 0x0000001400037c23 */ /* 0x000fe20008000003 */
[----:B------:R-:W-:-:S04]  /*a990*/  PRMT R0, RZ, 0x7610, R0 ;  /* 0x00007610ff007816 */ /* 0x000fc80000000000 */
[----:B------:R-:W-:-:S05]  /*a9a0*/  F2FP.SATFINITE.E5M2.F32.PACK_AB_MERGE_C R3, RZ, R3, RZ ;  /* 0x00000003ff03723e */ /* 0x000fca00048060ff */
[----:B------:R0:W-:Y:S01]  /*a9b0*/  @!P3 STG.E.U8 desc[UR16][R24.64+0xc1], R3 ;  /* 0x0000c1031800b986 */ /* 0x0001e2000c101110 */
[----:B------:R-:W-:Y:S05]  /*a9c0*/  @P4 BRA `(.L_x_237) ;  /* 0x0000000000044947 */ /* 0x000fea0003800000 */
[----:B------:R0:W5:Y:S02]  /*a9d0*/  LDG.E.U8 R0, desc[UR16][R30.64+0xc0] ;  /* 0x0000c0101e007981 */ /* 0x000164000c1e1100 */
.L_x_237:
[----:B------:R-:W-:Y:S05]  /*a9e0*/  BSYNC B1 ;  /* 0x0000000000017941 */ /* 0x000fea0003800000 */
.L_x_236:
[----:B------:R-:W2:Y:S01]  /*a9f0*/  LDL.LU R2, [R1] ;  /* 0x0000000001027983 */ /* 0x000ea20000300800 */
[----:B-----5:R-:W-:Y:S01]  /*aa00*/  LOP3.LUT R0, R0, 0xff, RZ, 0xc0, !PT ;  /* 0x000000ff00007812 */ /* 0x020fe200078ec0ff */
[----:B------:R-:W-:Y:S01]  /*aa10*/  BSSY B1, `(.L_x_238) ;  /* 0x000000b000017945 */ /* 0x000fe20003800000 */
[----:B------:R-:W-:Y:S02]  /*aa20*/  ISETP.LT.OR P3, PT, R35, 0xc2, !P1 ;  /* 0x000000c22300780c */ /* 0x000fe40004f61670 */
[----:B------:R-:W-:-:S05]  /*aa30*/  F2FP.F16.E5M2.UNPACK_B R0, R0 ;  /* 0x00000000ff00723e */ /* 0x000fca00020004ff */
[----:B------:R-:W-:-:S05]  /*aa40*/  HADD2.F32 R0, -RZ, R0.H0_H0 ;  /* 0x20000000ff007230 */ /* 0x000fca0000004100 */
[----:B------:R-:W-:-:S04]  /*aa50*/  FMUL R0, R0, UR19 ;  /* 0x0000001300007c20 */ /* 0x000fc80008400000 */
[----:B--2---:R-:W-:-:S05]  /*aa60*/  FFMA R0, R2, UR20, R0 ;  /* 0x0000001402007c23 */ /* 0x004fca0008000000 */
[----:B0-----:R-:W-:Y:S02]  /*aa70*/  F2FP.SATFINITE.E5M2.F32.PACK_AB_MERGE_C R3, RZ, R0, RZ ;  /* 0x00000000ff03723e */ /* 0x001fe400048060ff */
[----:B------:R-:W-:-:S03]  /*aa80*/  PRMT R0, RZ, 0x7610, R0 ;  /* 0x00007610ff007816 */ /* 0x000fc60000000000 */
[----:B------:R0:W-:Y:S01]  /*aa90*/  @!P4 STG.E.U8 desc[UR16][R26.64+0xc0], R3 ;  /* 0x0000c0031a00c986 */ /* 0x0001e2000c101110 */
[----:B------:R-:W-:Y:S05]  /*aaa0*/  @P3 BRA `(.L_x_239) ;  /* 0x0000000000043947 */ /* 0x000fea0003800000 */
[----:B------:R2:W5:Y:S02]  /*aab0*/  LDG.E.U8 R0, desc[UR16][R30.64+0xc1] ;  /* 0x0000c1101e007981 */ /* 0x000564000c1e1100 */
.L_x_239:
[----:B------:R-:W-:Y:S05]  /*aac0*/  BSYNC B1 ;  /* 0x0000000000017941 */ /* 0x000fea0003800000 */
.L_x_238:
[----:B------:R-:W3:Y:S01]  /*aad0*/  LDL.LU R2, [R1+0x4] ;  /* 0x0000040001027983 */ /* 0x000ee20000300800 */
[----:B-----5:R-:W-:Y:S01]  /*aae0*/  LOP3.LUT R0, R0, 0xff, RZ, 0xc0, !PT ;  /* 0x000000ff00007812 */ /* 0x020fe200078ec0ff */
[----:B------:R-:W-:Y:S01]  /*aaf0*/  BSSY B1, `(.L_x_240) ;  /* 0x000000b000017945 */ /* 0x000fe20003800000 */
[----:B------:R-:W-:Y:S02]  /*ab00*/  ISETP.LT.OR P4, PT, R35, 0xc9, !P0 ;  /* 0x000000c92300780c */ /* 0x000fe40004781670 */
[----:B------:R-:W-:-:S05]  /*ab10*/  F2FP.F16.E5M2.UNPACK_B R0, R0 ;  /* 0x00000000ff00723e */ /* 0x000fca00020004ff */
[----:B------:R-:W-:-:S05]  /*ab20*/  HADD2.F32 R0, -RZ, R0.H0_H0 ;  /* 0x20000000ff007230 */ /* 0x000fca0000004100 */
[----:B------:R-:W-:-:S04]  /*ab30*/  FMUL R0, R0, UR19 ;  /* 0x0000001300007c20 */ /* 0x000fc80008400000 */
[----:B---3--:R-:W-:-:S05]  /*ab40*/  FFMA R0, R2, UR20, R0 ;  /* 0x0000001402007c23 */ /* 0x008fca0008000000 */
[----:B0-----:R-:W-:Y:S02]  /*ab50*/  F2FP.SATFINITE.E5M2.F32.PACK_AB_MERGE_C R3, RZ, R0, RZ ;  /* 0x00000000ff03723e */ /* 0x001fe400048060ff */
[----:B------:R-:W-:-:S03]  /*ab60*/  PRMT R0, RZ, 0x7610, R0 ;  /* 0x00007610ff007816 */ /* 0x000fc60000000000 */
[----:B------:R0:W-:Y:S01]  /*ab70*/  @!P3 STG.E.U8 desc[UR16][R26.64+0xc1], R3 ;  /* 0x0000c1031a00b986 */ /* 0x0001e2000c101110 */
[----:B------:R-:W-:Y:S05]  /*ab80*/  @P4 BRA `(.L_x_241) ;  /* 0x0000000000044947 */ /* 0x000fea0003800000 */
[----:B------:R3:W5:Y:S02]  /*ab90*/  LDG.E.U8 R0, desc[UR16][R28.64+0xc8] ;  /* 0x0000c8101c007981 */ /* 0x000764000c1e1100 */
.L_x_241:
[----:B------:R-:W-:Y:S05]  /*aba0*/  BSYNC B1 ;  /* 0x0000000000017941 */ /* 0x000fea0003800000 */
.L_x_240:
[----:B------:R-:W2:Y:S01]  /*abb0*/  LDL.LU R2, [R1+0x8] ;  /* 0x0000080001027983 */ /* 0x000ea20000300800 */
        /* <DEDUP_REMOVED lines=12> */
.L_x_243:
[----:B------:R-:W-:Y:S05]  /*ac80*/  BSYNC B1 ;  /* 0x0000000000017941 */ /* 0x000fea0003800000 */
.L_x_242:
        /* <DEDUP_REMOVED lines=13> */
.L_x_245:
[----:B------:R-:W-:Y:S05]  /*ad60*/  BSYNC B1 ;  /* 0x0000000000017941 */ /* 0x000fea0003800000 */
.L_x_244:
        /* <DEDUP_REMOVED lines=13> */
.L_x_247:
[----:B------:R-:W-:Y:S05]  /*ae40*/  BSYNC B1 ;  /* 0x0000000000017941 */ /* 0x000fea0003800000 */
.L_x_246:
        /* <DEDUP_REMOVED lines=13> */
.L_x_249:
[----:B------:R-:W-:Y:S05]  /*af20*/  BSYNC B1 ;  /* 0x0000000000017941 */ /* 0x000fea0003800000 */
.L_x_248:
        /* <DEDUP_REMOVED lines=13> */
.L_x_251:
[----:B------:R-:W-:Y:S05]  /*b000*/  BSYNC B1 ;  /* 0x0000000000017941 */ /* 0x000fea0003800000 */
.L_x_250:
        /* <DEDUP_REMOVED lines=13> */
.L_x_253:
[----:B------:R-:W-:Y:S05]  /*b0e0*/  BSYNC B1 ;  /* 0x0000000000017941 */ /* 0x000fea0003800000 */
.L_x_252:
        /* <DEDUP_REMOVED lines=13> */
.L_x_255:
[----:B------:R-:W-:Y:S05]  /*b1c0*/  BSYNC B1 ;  /* 0x0000000000017941 */ /* 0x000fea0003800000 */
.L_x_254:
        /* <DEDUP_REMOVED lines=13> */
.L_x_257:
[----:B------:R-:W-:Y:S05]  /*b2a0*/  BSYNC B1 ;  /* 0x0000000000017941 */ /* 0x000fea0003800000 */
.L_x_256:
        /* <DEDUP_REMOVED lines=13> */
.L_x_259:
[----:B------:R-:W-:Y:S05]  /*b380*/  BSYNC B1 ;  /* 0x0000000000017941 */ /* 0x000fea0003800000 */
.L_x_258:
        /* <DEDUP_REMOVED lines=13> */
.L_x_261:
[----:B------:R-:W-:Y:S05]  /*b460*/  BSYNC B1 ;  /* 0x0000000000017941 */ /* 0x000fea0003800000 */
.L_x_260:
        /* <DEDUP_REMOVED lines=13> */
.L_x_263:
[----:B------:R-:W-:Y:S05]  /*b540*/  BSYNC B1 ;  /* 0x0000000000017941 */ /* 0x000fea0003800000 */
.L_x_262:
        /* <DEDUP_REMOVED lines=13> */
.L_x_265:
[----:B------:R-:W-:Y:S05]  /*b620*/  BSYNC B1 ;  /* 0x0000000000017941 */ /* 0x000fea0003800000 */
.L_x_264:
        /* <DEDUP_REMOVED lines=13> */
.L_x_267:
[----:B------:R-:W-:Y:S05]  /*b700*/  BSYNC B1 ;  /* 0x0000000000017941 */ /* 0x000fea0003800000 */
.L_x_266:
        /* <DEDUP_REMOVED lines=13> */
.L_x_269:
[----:B------:R-:W-:Y:S05]  /*b7e0*/  BSYNC B1 ;  /* 0x0000000000017941 */ /* 0x000fea0003800000 */
.L_x_268:
        /* <DEDUP_REMOVED lines=13> */
.L_x_271:
[----:B------:R-:W-:Y:S05]  /*b8c0*/  BSYNC B1 ;  /* 0x0000000000017941 */ /* 0x000fea0003800000 */
.L_x_270:
        /* <DEDUP_REMOVED lines=13> */
.L_x_273:
[----:B------:R-:W-:Y:S05]  /*b9a0*/  BSYNC B1 ;  /* 0x0000000000017941 */ /* 0x000fea0003800000 */
.L_x_272:
        /* <DEDUP_REMOVED lines=13> */
.L_x_275:
[----:B------:R-:W-:Y:S05]  /*ba80*/  BSYNC B1 ;  /* 0x0000000000017941 */ /* 0x000fea0003800000 */
.L_x_274:
        /* <DEDUP_REMOVED lines=13> */
.L_x_277:
[----:B------:R-:W-:Y:S05]  /*bb60*/  BSYNC B1 ;  /* 0x0000000000017941 */ /* 0x000fea0003800000 */
.L_x_276:
        /* <DEDUP_REMOVED lines=13> */
.L_x_279:
[----:B------:R-:W-:Y:S05]  /*bc40*/  BSYNC B1 ;  /* 0x0000000000017941 */ /* 0x000fea0003800000 */
.L_x_278:
        /* <DEDUP_REMOVED lines=13> */
.L_x_281:
[----:B------:R-:W-:Y:S05]  /*bd20*/  BSYNC B1 ;  /* 0x0000000000017941 */ /* 0x000fea0003800000 */
.L_x_280:
        /* <DEDUP_REMOVED lines=13> */
.L_x_283:
[----:B------:R-:W-:Y:S05]  /*be00*/  BSYNC B1 ;  /* 0x0000000000017941 */ /* 0x000fea0003800000 */
.L_x_282:
        /* <DEDUP_REMOVED lines=13> */
.L_x_285:
[----:B------:R-:W-:Y:S05]  /*bee0*/  BSYNC B1 ;  /* 0x0000000000017941 */ /* 0x000fea0003800000 */
.L_x_284:
        /* <DEDUP_REMOVED lines=13> */
.L_x_287:
[----:B------:R-:W-:Y:S05]  /*bfc0*/  BSYNC B1 ;  /* 0x0000000000017941 */ /* 0x000fea0003800000 */
.L_x_286:
        /* <DEDUP_REMOVED lines=13> */
.L_x_289:
[----:B------:R-:W-:Y:S05]  /*c0a0*/  BSYNC B1 ;  /* 0x0000000000017941 */ /* 0x000fea0003800000 */
.L_x_288:
        /* <DEDUP_REMOVED lines=13> */
.L_x_291:
[----:B------:R-:W-:Y:S05]  /*c180*/  BSYNC B1 ;  /* 0x0000000000017941 */ /* 0x000fea0003800000 */
.L_x_290:
        /* <DEDUP_REMOVED lines=13> */
.L_x_293:
[----:B------:R-:W-:Y:S05]  /*c260*/  BSYNC B1 ;  /* 0x0000000000017941 */ /* 0x000fea0003800000 */
.L_x_292:
        /* <DEDUP_REMOVED lines=13> */
.L_x_295:
[----:B------:R-:W-:Y:S05]  /*c340*/  BSYNC B1 ;  /* 0x0000000000017941 */ /* 0x000fea0003800000 */
.L_x_294:
[----:B------:R-:W-:Y:S05]  /*c350*/  @P1 BRA `(.L_x_296) ;  /* 0x0000002000a41947 */ /* 0x000fea0003800000 */
[----:B------:R-:W2:Y:S01]  /*c360*/  LDL.LU R2, [R1+0x74] ;  /* 0x0000740001027983 */ /* 0x000ea20000300800 */
[----:B-----5:R-:W-:-:S04]  /*c370*/  LOP3.LUT R0, R0, 0xff, RZ, 0xc0, !PT ;  /* 0x000000ff00007812 */ /* 0x020fc800078ec0ff */
[----:B------:R-:W-:-:S05]  /*c380*/  F2FP.F16.E5M2.UNPACK_B R0, R0 ;  /* 0x00000000ff00723e */ /* 0x000fca00020004ff */
[----:B------:R-:W-:-:S05]  /*c390*/  HADD2.F32 R0, -RZ, R0.H0_H0 ;  /* 0x20000000ff007230 */ /* 0x000fca0000004100 */
[----:B------:R-:W-:-:S04]  /*c3a0*/  FMUL R0, R0, UR19 ;  /* 0x0000001300007c20 */ /* 0x000fc80008400000 */
[----:B--2---:R-:W-:-:S05]  /*c3b0*/  FFMA R0, R2, UR20, R0 ;  /* 0x0000001402007c23 */ /* 0x004fca0008000000 */
[----:B0-----:R-:W-:-:S05]  /*c3c0*/  F2FP.SATFINITE.E5M2.F32.PACK_AB_MERGE_C R3, RZ, R0, RZ ;  /* 0x00000000ff03723e */ /* 0x001fca00048060ff */
[----:B------:R0:W-:Y:S01]  /*c3d0*/  STG.E.U8 desc[UR16][R26.64+0xf9], R3 ;  /* 0x0000f9031a007986 */ /* 0x0001e2000c101110 */
[----:B------:R-:W-:Y:S05]  /*c3e0*/  BRA `(.L_x_296) ;  /* 0x0000002000807947 */ /* 0x000fea0003800000 */
.L_x_39:
[----:B------:R-:W-:Y:S01]  /*c3f0*/  ISETP.GE.AND P1, PT, R38, 0x1, PT ;  /* 0x000000012600780c */ /* 0x000fe20003f26270 */
[----:B------:R-:W-:Y:S01]  /*c400*/  FMUL R226, R226, UR20 ;  /* 0x00000014e2e27c20 */ /* 0x000fe20008400000 */
[----:B------:R-:W2:Y:S01]  /*c410*/  LDL.LU R227, [R1+0x10] ;  /* 0x0000100001e37983 */ /* 0x000ea20000300800 */
[----:B------:R-:W-:Y:S01]  /*c420*/  ISETP.GE.AND P0, PT, R38, 0x9, PT ;  /* 0x000000092600780c */ /* 0x000fe20003f06270 */
[----:B------:R-:W-:Y:S01]  /*c430*/  FMUL R225, R225, UR20 ;  /* 0x00000014e1e17c20 */ /* 0x000fe20008400000 */
[C---:B------:R-:W-:Y:S02]  /*c440*/  ISETP.LT.OR P4, PT, R35.reuse, 0x1, !P1 ;  /* 0x000000012300780c */ /* 0x040fe40004f81670 */
[C---:B------:R-:W-:Y:S02]  /*c450*/  ISETP.LT.OR P5, PT, R35.reuse, 0x2, !P1 ;  /* 0x000000022300780c */ /* 0x040fe40004fa1670 */
[----:B------:R-:W-:Y:S02]  /*c460*/  F2FP.SATFINITE.E5M2.F32.PACK_AB_MERGE_C R29, RZ, R226, RZ ;  /* 0x000000e2ff1d723e */ /* 0x000fe400048060ff */
[C---:B------:R-:W-:Y:S01]  /*c470*/  ISETP.LT.OR P3, PT, R35.reuse, 0x1, !P0 ;  /* 0x000000012300780c */ /* 0x040fe20004761670 */
[----:B------:R-:W-:Y:S01]  /*c480*/  FMUL R224, R224, UR20 ;  /* 0x00000014e0e07c20 */ /* 0x000fe20008400000 */
[----:B------:R-:W-:Y:S01]  /*c490*/  ISETP.LT.OR P6, PT, R35, 0xa, !P1 ;  /* 0x0000000a2300780c */ /* 0x000fe20004fc1670 */
[----:B------:R-:W-:Y:S01]  /*c4a0*/  FMUL R223, R223, UR20 ;  /* 0x00000014dfdf7c20 */ /* 0x000fe20008400000 */
[----:B------:R-:W-:Y:S01]  /*c4b0*/  F2FP.SATFINITE.E5M2.F32.PACK_AB_MERGE_C R225, RZ, R225, RZ ;  /* 0x000000e1ffe1723e */ /* 0x000fe200048060ff */
[----:B------:R-:W-:Y:S01]  /*c4c0*/  FMUL R221, R221, UR20 ;  /* 0x00000014dddd7c20 */ /* 0x000fe20008400000 */
[----:B------:R-:W-:Y:S01]  /*c4d0*/  FMUL R222, R222, UR20 ;  /* 0x00000014dede7c20 */ /* 0x000fe20008400000 */
[----:B------:R0:W-:Y:S01]  /*c4e0*/  @!P4 STG.E.U8 desc[UR16][R24.64], R29 ;  /* 0x0000001d1800c986 */ /* 0x0001e2000c101110 */
[----:B------:R-:W-:-:S02]  /*c4f0*/  ISETP.LT.OR P4, PT, R35, 0x2, !P0 ;  /* 0x000000022300780c */ /* 0x000fc40004781670 */
[----:B------:R-:W-:Y:S01]  /*c500*/  F2FP.SATFINITE.E5M2.F32.PACK_AB_MERGE_C R31, RZ, R224, RZ ;  /* 0x000000e0ff1f723e */ /* 0x000fe200048060ff */
[----:B------:R3:W-:Y:S01]  /*c510*/  @!P5 STG.E.U8 desc[UR16][R24.64+0x1], R225 ;  /* 0x000001e11800d986 */ /* 0x0007e2000c101110 */
[C---:B------:R-:W-:Y:S02]  /*c520*/  ISETP.LT.OR P5, PT, R35.reuse, 0x9, !P1 ;  /* 0x000000092300780c */ /* 0x040fe40004fa1670 */
[----:B------:R-:W-:Y:S01]  /*c530*/  F2FP.SATFINITE.E5M2.F32.PACK_AB_MERGE_C R223, RZ, R223, RZ ;  /* 0x000000dfffdf723e */ /* 0x000fe200048060ff */
[----:B------:R-:W-:Y:S01]  /*c540*/  FMUL R220, R220, UR20 ;  /* 0x00000014dcdc7c20 */ /* 0x000fe20008400000 */
[----:B------:R-:W-:Y:S01]  /*c550*/  F2FP.SATFINITE.E5M2.F32.PACK_AB_MERGE_C R221, RZ, R221, RZ ;  /* 0x000000ddffdd723e */ /* 0x000fe200048060ff */
[----:B------:R-:W-:Y:S01]  /*c560*/  @!P3 STG.E.U8 desc[UR16][R26.64], R31 ;  /* 0x0000001f1a00b986 */ /* 0x000fe2000c101110 */
[----:B------:R-:W-:-:S03]  /*c570*/  ISETP.LT.OR P3, PT, R35, 0x9, !P0 ;  /* 0x000000092300780c */ /* 0x000fc60004761670 */
[----:B------:R-:W-:Y:S01]  /*c580*/  @!P4 STG.E.U8 desc[UR16][R26.64+0x1], R223 ;  /* 0x000001df1a00c986 */ /* 0x000fe2000c101110 */
[----:B------:R-:W-:-:S03]  /*c590*/  ISETP.LT.OR P4, PT, R35, 0xa, !P0 ;  /* 0x0000000a2300780c */ /* 0x000fc60004781670 */
[----:B------:R-:W-:Y:S01]  /*c5a0*/  @!P6 STG.E.U8 desc[UR16][R24.64+0x9], R221 ;  /* 0x000009dd1800e986 */ /* 0x000fe2000c101110 */
[----:B------:R-:W-:Y:S01]  /*c5b0*/  ISETP.LT.OR P6, PT, R35, 0x12, !P1 ;  /* 0x000000122300780c */ /* 0x000fe20004fc1670 */
[----:B------:R-:W-:Y:S01]  /*c5c0*/  FMUL R219, R219, UR20 ;  /* 0x00000014dbdb7c20 */ /* 0x000fe20008400000 */
[----:B0-----:R-:W-:Y:S01]  /*c5d0*/  F2FP.SATFINITE.E5M2.F32.PACK_AB_MERGE_C R29, RZ, R222, RZ ;  /* 0x000000deff1d723e */ /* 0x001fe200048060ff */
[----:B------:R-:W-:Y:S01]  /*c5e0*/  FMUL R217, R217, UR20 ;  /* 0x00000014d9d97c20 */ /* 0x000fe20008400000 */
[----:B------:R-:W4:Y:S01]  /*c5f0*/  LDL.LU R226, [R1+0xc] ;  /* 0x00000c0001e27983 */ /* 0x000f220000300800 */
[----:B------:R-:W-:Y:S02]  /*c600*/  F2FP.SATFINITE.E5M2.F32.PACK_AB_MERGE_C R33, RZ, R220, RZ ;  /* 0x000000dcff21723e */ /* 0x000fe400048060ff */
[----:B------:R-:W-:Y:S01]  /*c610*/  F2FP.SATFINITE.E5M2.F32.PACK_AB_MERGE_C R219, RZ, R219, RZ ;  /* 0x000000dbffdb723e */ /* 0x000fe200048060ff */
[----:B------:R0:W-:Y:S01]  /*c620*/  @!P5 STG.E.U8 desc[UR16][R24.64+0x8], R29 ;  /* 0x0000081d1800d986 */ /* 0x0001e2000c101110 */
[----:B------:R-:W-:-:S02]  /*c630*/  ISETP.LT.OR P5, PT, R35, 0x11, !P1 ;  /* 0x000000112300780c */ /* 0x000fc40004fa1670 */
[----:B------:R-:W-:Y:S01]  /*c640*/  F2FP.SATFINITE.E5M2.F32.PACK_AB_MERGE_C R217, RZ, R217, RZ ;  /* 0x000000d9ffd9723e */ /* 0x000fe200048060ff */
[----:B---3--:R-:W3:Y:S01]  /*c650*/  LDL.LU R225, [R1+0x8] ;  /* 0x0000080001e17983 */ /* 0x008ee20000300800 */
[----:B------:R-:W-:-:S03]  /*c660*/  FMUL R218, R218, UR20 ;  /* 0x00000014dada7c20 */ /* 0x000fc60008400000 */
[----:B------:R-:W4:Y:S04]  /*c670*/  LDL.LU R224, [R1+0x4] ;  /* 0x0000040001e07983 */ /* 0x000f280000300800 */
[----:B------:R-:W3:Y:S01]  /*c680*/  LDL.LU R222, [R1] ;  /* 0x0000000001de7983 */ /* 0x000ee20000300800 */
[----:B0-----:R-:W-:Y:S01]  /*c690*/  F2FP.SATFINITE.E5M2.F32.PACK_AB_MERGE_C R29, RZ, R218, RZ ;  /* 0x000000daff1d723e */ /* 0x001fe200048060ff */
[----:B------:R-:W-:Y:S01]  /*c6a0*/  FMUL R216, R216, UR20 ;  /* 0x00000014d8d87c20 */ /* 0x000fe20008400000 */
[----:B------:R-:W-:Y:S01]  /*c6b0*/  FMUL R215, R215, UR20 ;  /* 0x00000014d7d77c20 */ /* 0x000fe20008400000 */
[----:B------:R0:W-:Y:S01]  /*c6c0*/  @!P3 STG.E.U8 desc[UR16][R26.64+0x8], R33 ;  /* 0x000008211a00b986 */ /* 0x0001e2000c101110 */
[----:B------:R-:W-:Y:S01]  /*c6d0*/  ISETP.LT.OR P3, PT, R35, 0x11, !P0 ;  /* 0x000000112300780c */ /* 0x000fe20004761670 */
[----:B------:R-:W-:Y:S01]  /*c6e0*/  FMUL R213, R213, UR20 ;  /* 0x00000014d5d57c20 */ /* 0x000fe20008400000 */
[----:B------:R-:W-:Y:S01]  /*c6f0*/  F2FP.SATFINITE.E5M2.F32.PACK_AB_MERGE_C R31, RZ, R216, RZ ;  /* 0x000000d8ff1f723e */ /* 0x000fe200048060ff */
[----:B------:R-:W-:Y:S01]  /*c700*/  @!P4 STG.E.U8 desc[UR16][R26.64+0x9], R219 ;  /* 0x000009db1a00c986 */ /* 0x000fe2000c101110 */
[C---:B------:R-:W-:Y:S01]  /*c710*/  ISETP.LT.OR P4, PT, R35.reuse, 0x12, !P0 ;  /* 0x000000122300780c */ /* 0x040fe20004781670 */
[----:B------:R-:W-:Y:S01]  /*c720*/  FMUL R214, R214, UR20 ;  /* 0x00000014d6d67c20 */ /* 0x000fe20008400000 */
[----:B------:R-:W-:Y:S01]  /*c730*/  F2FP.SATFINITE.E5M2.F32.PACK_AB_MERGE_C R215, RZ, R215, RZ ;  /* 0x000000d7ffd7723e */ /* 0x000fe200048060ff */
[----:B------:R-:W-:Y:S01]  /*c740*/  @!P6 STG.E.U8 desc[UR16][R24.64+0x11], R217 ;  /* 0x000011d91800e986 */ /* 0x000fe2000c101110 */
[C---:B------:R-:W-:Y:S01]  /*c750*/  ISETP.LT.OR P6, PT, R35.reuse, 0x1a, !P1 ;  /* 0x0000001a2300780c */ /* 0x040fe20004fc1670 */
[----:B------:R-:W-:Y:S01]  /*c760*/  FMUL R212, R212, UR20 ;  /* 0x00000014d4d47c20 */ /* 0x000fe20008400000 */
[----:B------:R-:W-:Y:S01]  /*c770*/  F2FP.SATFINITE.E5M2.F32.PACK_AB_MERGE_C R213, RZ, R213, RZ ;  /* 0x000000d5ffd5723e */ /* 0x000fe200048060ff */
[----:B------:R1:W-:Y:S01]  /*c780*/  @!P5 STG.E.U8 desc[UR16][R24.64+0x10], R29 ;  /* 0x0000101d1800d986 */ /* 0x0003e2000c101110 */
[----:B------:R-:W-:Y:S01]  /*c790*/  ISETP.LT.OR P5, PT, R35, 0x19, !P1 ;  /* 0x000000192300780c */ /* 0x000fe20004fa1670 */
[----:B------:R-:W-:Y:S01]  /*c7a0*/  FMUL R211, R211, UR20 ;  /* 0x00000014d3d37c20 */ /* 0x000fe20008400000 */
[----:B------:R-:W-:Y:S01]  /*c7b0*/  FMUL R209, R209, UR20 ;  /* 0x00000014d1d17c20 */ /* 0x000fe20008400000 */
[----:B------:R1:W-:Y:S01]  /*c7c0*/  @!P3 STG.E.U8 desc[UR16][R26.64+0x10], R31 ;  /* 0x0000101f1a00b986 */ /* 0x0003e2000c101110 */
[C---:B------:R-:W-:Y:S01]  /*c7d0*/  ISETP.LT.OR P3, PT, R35.reuse, 0x19, !P0 ;  /* 0x000000192300780c */ /* 0x040fe20004761670 */
[----:B------:R-:W-:Y:S01]  /*c7e0*/  FMUL R210, R210, UR20 ;  /* 0x00000014d2d27c20 */ /* 0x000fe20008400000 */
[----:B0-----:R-:W-:Y:S01]  /*c7f0*/  F2FP.SATFINITE.E5M2.F32.PACK_AB_MERGE_C R33, RZ, R212, RZ ;  /* 0x000000d4ff21723e */ /* 0x001fe200048060ff */
[----:B------:R-:W-:Y:S01]  /*c800*/  @!P4 STG.E.U8 desc[UR16][R26.64+0x11], R215 ;  /* 0x000011d71a00c986 */ /* 0x000fe2000c101110 */
[C---:B------:R-:W-:Y:S01]  /*c810*/  ISETP.LT.OR P4, PT, R35.reuse, 0x1a, !P0 ;  /* 0x0000001a2300780c */ /* 0x040fe20004781670 */
[----:B------:R-:W-:Y:S01]  /*c820*/  FMUL R208, R208, UR20 ;  /* 0x00000014d0d07c20 */ /* 0x000fe20008400000 */
[----:B------:R-:W-:Y:S01]  /*c830*/  F2FP.SATFINITE.E5M2.F32.PACK_AB_MERGE_C R211, RZ, R211, RZ ;  /* 0x000000d3ffd3723e */ /* 0x000fe200048060ff */
[----:B------:R-:W-:Y:S01]  /*c840*/  @!P6 STG.E.U8 desc[UR16][R24.64+0x19], R213 ;  /* 0x000019d51800e986 */ /* 0x000fe2000c101110 */
[----:B------:R-:W-:Y:S01]  /*c850*/  ISETP.LT.OR P6, PT, R35, 0x22, !P1 ;  /* 0x000000222300780c */ /* 0x000fe20004fc1670 */
[----:B------:R-:W-:Y:S01]  /*c860*/  FMUL R207, R207, UR20 ;  /* 0x00000014cfcf7c20 */ /* 0x000fe20008400000 */
[----:B-1----:R-:W-:Y:S01]  /*c870*/  F2FP.SATFINITE.E5M2.F32.PACK_AB_MERGE_C R29, RZ, R214, RZ ;  /* 0x000000d6ff1d723e */ /* 0x002fe200048060ff */
[----:B------:R-:W-:Y:S01]  /*c880*/  FMUL R205, R205, UR20 ;  /* 0x00000014cdcd7c20 */ /* 0x000fe20008400000 */
[----:B------:R-:W-:Y:S01]  /*c890*/  F2FP.SATFINITE.E5M2.F32.PACK_AB_MERGE_C R209, RZ, R209, RZ ;  /* 0x000000d1ffd1723e */ /* 0x000fe200048060ff */
[----:B------:R-:W-:Y:S01]  /*c8a0*/  FMUL R206, R206, UR20 ;  /* 0x00000014cece7c20 */ /* 0x000fe20008400000 */
[----:B------:R-:W-:Y:S01]  /*c8b0*/  F2FP.SATFINITE.E5M2.F32.PACK_AB_MERGE_C R31, RZ, R208, RZ ;  /* 0x000000d0ff1f723e */ /* 0x000fe200048060ff */
[----:B------:R0:W-:Y:S01]  /*c8c0*/  @!P5 STG.E.U8 desc[UR16][R24.64+0x18], R29 ;  /* 0x0000181d1800d986 */ /* 0x0001e2000c101110 */
[C---:B------:R-:W-:Y:S01]  /*c8d0*/  ISETP.LT.OR P5, PT, R35.reuse, 0x21, !P1 ;  /* 0x000000212300780c */ /* 0x040fe20004fa1670 */
[----:B------:R-:W-:Y:S01]  /*c8e0*/  FMUL R204, R204, UR20 ;  /* 0x00000014cccc7c20 */ /* 0x000fe20008400000 */
[----:B------:R-:W-:Y:S01]  /*c8f0*/  F2FP.SATFINITE.E5M2.F32.PACK_AB_MERGE_C R207, RZ, R207, RZ ;  /* 0x000000cfffcf723e */ /* 0x000fe200048060ff */
[----:B------:R1:W-:Y:S01]  /*c900*/  @!P3 STG.E.U8 desc[UR16][R26.64+0x18], R33 ;  /* 0x000018211a00b986 */ /* 0x0003e2000c101110 */
[----:B------:R-:W-:Y:S01]  /*c910*/  ISETP.LT.OR P3, PT, R35, 0x21, !P0 ;  /* 0x000000212300780c */ /* 0x000fe20004761670 */
[----:B------:R-:W-:Y:S01]  /*c920*/  FMUL R203, R203, UR20 ;  /* 0x00000014cbcb7c20 */ /* 0x000fe20008400000 */
[----:B------:R-:W-:Y:S01]  /*c930*/  F2FP.SATFINITE.E5M2.F32.PACK_AB_MERGE_C R205, RZ, R205, RZ ;  /* 0x000000cdffcd723e */ /* 0x000fe200048060ff */
[----:B------:R-:W-:Y:S01]  /*c940*/  @!P4 STG.E.U8 desc[UR16][R26.64+0x19], R211 ;  /* 0x000019d31a00c986 */ /* 0x000fe2000c101110 */
[----:B------:R-:W-:Y:S01]  /*c950*/  ISETP.LT.OR P4, PT, R35, 0x22, !P0 ;  /* 0x000000222300780c */ /* 0x000fe20004781670 */
[----:B------:R-:W-:Y:S01]  /*c960*/  FMUL R201, R201, UR20 ;  /* 0x00000014c9c97c20 */ /* 0x000fe20008400000 */
[----:B------:R-:W-:Y:S01]  /*c970*/  F2FP.SATFINITE.E5M2.F32.PACK_AB_MERGE_C R203, RZ, R203, RZ ;  /* 0x000000cbffcb723e */ /* 0x000fe200048060ff */
[----:B------:R-:W-:Y:S01]  /*c980*/  @!P6 STG.E.U8 desc[UR16][R24.64+0x21], R209 ;  /* 0x000021d11800e986 */ /* 0x000fe2000c101110 */
[----:B------:R-:W-:Y:S01]  /*c990*/  ISETP.LT.OR P6, PT, R35, 0x2a, !P1 ;  /* 0x0000002a2300780c */ /* 0x000fe20004fc1670 */
[----:B------:R-:W-:Y:S01]  /*c9a0*/  FMUL R202, R202, UR20 ;  /* 0x00000014caca7c20 */ /* 0x000fe20008400000 */
[----:B0-----:R-:W-:Y:S01]  /*c9b0*/  F2FP.SATFINITE.E5M2.F32.PACK_AB_MERGE_C R29, RZ, R210, RZ ;  /* 0x000000d2ff1d723e */ /* 0x001fe200048060ff */
[----:B------:R-:W-:Y:S01]  /*c9c0*/  FMUL R200, R200, UR20 ;  /* 0x00000014c8c87c20 */ /* 0x000fe20008400000 */
[----:B-1----:R-:W-:Y:S01]  /*c9d0*/  F2FP.SATFINITE.E5M2.F32.PACK_AB_MERGE_C R33, RZ, R204, RZ ;  /* 0x000000ccff21723e */ /* 0x002fe200048060ff */
[----:B------:R-:W-:Y:S01]  /*c9e0*/  FMUL R199, R199, UR20 ;  /* 0x00000014c7c77c20 */ /* 0x000fe20008400000 */
[----:B------:R-:W-:Y:S01]  /*c9f0*/  F2FP.SATFINITE.E5M2.F32.PACK_AB_MERGE_C R201, RZ, R201, RZ ;  /* 0x000000c9ffc9723e */ /* 0x000fe200048060ff */
[----:B------:R0:W-:Y:S01]  /*ca00*/  @!P5 STG.E.U8 desc[UR16][R24.64+0x20], R29 ;  /* 0x0000201d1800d986 */ /* 0x0001e2000c101110 */
[----:B------:R-:W-:Y:S01]  /*ca10*/  ISETP.LT.OR P5, PT, R35, 0x29, !P1 ;  /* 0x000000292300780c */ /* 0x000fe20004fa1670 */
[----:B------:R-:W-:Y:S01]  /*ca20*/  FMUL R197, R197, UR20 ;  /* 0x00000014c5c57c20 */ /* 0x000fe20008400000 */
[----:B------:R-:W-:Y:S01]  /*ca30*/  F2FP.SATFINITE.E5M2.F32.PACK_AB_MERGE_C R199, RZ, R199, RZ ;  /* 0x000000c7ffc7723e */ /* 0x000fe200048060ff */
[----:B------:R1:W-:Y:S01]  /*ca40*/  @!P3 STG.E.U8 desc[UR16][R26.64+0x20], R31 ;  /* 0x0000201f1a00b986 */ /* 0x0003e2000c101110 */
[C---:B------:R-:W-:Y:S01]  /*ca50*/  ISETP.LT.OR P3, PT, R35.reuse, 0x29, !P0 ;  /* 0x000000292300780c */ /* 0x040fe20004761670 */
[----:B------:R-:W-:Y:S01]  /*ca60*/  FMUL R198, R198, UR20 ;  /* 0x00000014c6c67c20 */ /* 0x000fe20008400000 */
[----:B------:R-:W-:Y:S01]  /*ca70*/  F2FP.SATFINITE.E5M2.F32.PACK_AB_MERGE_C R197, RZ, R197, RZ ;  /* 0x000000c5ffc5723e */ /* 0x000fe200048060ff */
[----:B------:R-:W-:Y:S01]  /*ca80*/  @!P4 STG.E.U8 desc[UR16][R26.64+0x21], R207 ;  /* 0x000021cf1a00c986 */ /* 0x000fe2000c101110 */
[----:B------:R-:W-:Y:S01]  /*ca90*/  ISETP.LT.OR P4, PT, R35, 0x2a, !P0 ;  /* 0x0000002a2300780c */ /* 0x000fe20004781670 */
[----:B------:R-:W-:Y:S01]  /*caa0*/  FMUL R196, R196, UR20 ;  /* 0x00000014c4c47c20 */ /* 0x000fe20008400000 */
[----:B------:R-:W-:Y:S01]  /*cab0*/  FMUL R195, R195, UR20 ;  /* 0x00000014c3c37c20 */ /* 0x000fe20008400000 */
        /* <DEDUP_REMOVED lines=27> */
[----:B------:R-:W-:Y:S01]  /*cc70*/  FMUL R186, R186, UR20 ;  /* 0x00000014baba7c20 */ /* 0x000fe20008400000 */
        /* <DEDUP_REMOVED lines=156> */
[----:B-----5:R-:W-:Y:S01]  /*d640*/  FMUL R0, R0, UR20 ;  /* 0x0000001400007c20 */ /* 0x020fe20008400000 */
[----:B-1----:R-:W-:Y:S01]  /*d650*/  F2FP.SATFINITE.E5M2.F32.PACK_AB_MERGE_C R33, RZ, R164, RZ ;  /* 0x000000a4ff21723e */ /* 0x002fe200048060ff */
        /* <DEDUP_REMOVED lines=9> */
[----:B------:R-:W-:Y:S01]  /*d6f0*/  FMUL R4, R4, UR20 ;  /* 0x0000001404047c20 */ /* 0x000fe20008400000 */
[----:B------:R-:W-:Y:S01]  /*d700*/  @!P4 STG.E.U8 desc[UR16][R26.64+0x71], R167 ;  /* 0x000071a71a00c986 */ /* 0x000fe2000c101110 */
[----:B------:R-:W-:-:S03]  /*d710*/  ISETP.LT.OR P4, PT, R35, 0x7a, !P0 ;  /* 0x0000007a2300780c */ /* 0x000fc60004781670 */
[----:B------:R-:W-:Y:S01]  /*d720*/  @!P6 STG.E.U8 desc[UR16][R24.64+0x79], R165 ;  /* 0x000079a51800e986 */ /* 0x000fe2000c101110 */
[----:B------:R-:W-:Y:S02]  /*d730*/  ISETP.LT.OR P6, PT, R35, 0x82, !P1 ;  /* 0x000000822300780c */ /* 0x000fe40004fc1670 */
[----:B0-----:R-:W-:Y:S01]  /*d740*/  F2FP.SATFINITE.E5M2.F32.PACK_AB_MERGE_C R29, RZ, R166, RZ ;  /* 0x000000a6ff1d723e */ /* 0x001fe200048060ff */
[----:B------:R-:W4:Y:S01]  /*d750*/  LDL.LU R220, [R1+0x14] ;  /* 0x0000140001dc7983 */ /* 0x000f220000300800 */
[----:B-1----:R-:W-:-:S03]  /*d760*/  F2FP.SATFINITE.E5M2.F32.PACK_AB_MERGE_C R31, RZ, R160, RZ ;  /* 0x000000a0ff1f723e */ /* 0x002fc600048060ff */
[----:B------:R0:W-:Y:S01]  /*d770*/  @!P5 STG.E.U8 desc[UR16][R24.64+0x78], R29 ;  /* 0x0000781d1800d986 */ /* 0x0001e2000c101110 */
[----:B------:R-:W-:-:S03]  /*d780*/  ISETP.LT.OR P5, PT, R35, 0x81, !P1 ;  /* 0x000000812300780c */ /* 0x000fc60004fa1670 */
[----:B------:R1:W-:Y:S01]  /*d790*/  @!P3 STG.E.U8 desc[UR16][R26.64+0x78], R33 ;  /* 0x000078211a00b986 */ /* 0x0003e2000c101110 */
[----:B------:R-:W-:-:S03]  /*d7a0*/  ISETP.LT.OR P3, PT, R35, 0x81, !P0 ;  /* 0x000000812300780c */ /* 0x000fc60004761670 */
        /* <DEDUP_REMOVED lines=26> */
[----:B0-----:R-:W-:Y:S02]  /*d950*/  F2FP.SATFINITE.E5M2.F32.PACK_AB_MERGE_C R29, RZ, R154, RZ ;  /* 0x0000009aff1d723e */ /* 0x001fe400048060ff */
[----:B-1----:R-:W-:-:S03]  /*d960*/  F2FP.SATFINITE.E5M2.F32.PACK_AB_MERGE_C R33, RZ, R20, RZ ;  /* 0x00000014ff21723e */ /* 0x002fc600048060ff */
[----:B------:R0:W-:Y:S01]  /*d970*/  @!P5 STG.E.U8 desc[UR16][R24.64+0x90], R29 ;  /* 0x0000901d1800d986 */ /* 0x0001e2000c101110 */
[----:B------:R-:W-:-:S03]  /*d980*/  ISETP.LT.OR P5, PT, R35, 0x99, !P1 ;  /* 0x000000992300780c */ /* 0x000fc60004fa1670 */
[----:B------:R-:W-:Y:S01]  /*d990*/  @!P3 STG.E.U8 desc[UR16][R26.64+0x90], R31 ;  /* 0x0000901f1a00b986 */ /* 0x000fe2000c101110 */
[----:B------:R-:W-:-:S03]  /*d9a0*/  ISETP.LT.OR P3, PT, R35, 0x99, !P0 ;  /* 0x000000992300780c */ /* 0x000fc60004761670 */
[----:B------:R1:W-:Y:S01]  /*d9b0*/  @!P4 STG.E.U8 desc[UR16][R26.64+0x91], R23 ;  /* 0x000091171a00c986 */ /* 0x0003e2000c101110 */
[----:B------:R-:W-:-:S03]  /*d9c0*/  ISETP.LT.OR P4, PT, R35, 0x9a, !P0 ;  /* 0x0000009a2300780c */ /* 0x000fc60004781670 */
[----:B------:R2:W-:Y:S01]  /*d9d0*/  @!P6 STG.E.U8 desc[UR16][R24.64+0x99], R21 ;  /* 0x000099151800e986 */ /* 0x0005e2000c101110 */
[----:B------:R-:W-:Y:S02]  /*d9e0*/  ISETP.LT.OR P6, PT, R35, 0xa2, !P1 ;  /* 0x000000a22300780c */ /* 0x000fe40004fc1670 */
[----:B0-----:R-:W-:-:S05]  /*d9f0*/  F2FP.SATFINITE.E5M2.F32.PACK_AB_MERGE_C R29, RZ, R22, RZ ;  /* 0x00000016ff1d723e */ /* 0x001fca00048060ff */
[----:B------:R-:W-:Y:S01]  /*da00*/  @!P5 STG.E.U8 desc[UR16][R24.64+0x98], R29 ;  /* 0x0000981d1800d986 */ /* 0x000fe2000c101110 */
[C---:B------:R-:W-:Y:S02]  /*da10*/  ISETP.LT.OR P5, PT, R35.reuse, 0xa1, !P1 ;  /* 0x000000a12300780c */ /* 0x040fe40004fa1670 */
[----:B-1----:R-:W-:Y:S01]  /*da20*/  F2FP.SATFINITE.E5M2.F32.PACK_AB_MERGE_C R23, RZ, R18, RZ ;  /* 0x00000012ff17723e */ /* 0x002fe200048060ff */
[----:B------:R-:W-:Y:S01]  /*da30*/  @!P3 STG.E.U8 desc[UR16][R26.64+0x98], R33 ;  /* 0x000098211a00b986 */ /* 0x000fe2000c101110 */
[C---:B------:R-:W-:Y:S02]  /*da40*/  ISETP.LT.OR P3, PT, R35.reuse, 0xa1, !P0 ;  /* 0x000000a12300780c */ /* 0x040fe40004761670 */
[----:B--2---:R-:W-:Y:S01]  /*da50*/  F2FP.SATFINITE.E5M2.F32.PACK_AB_MERGE_C R21, RZ, R16, RZ ;  /* 0x00000010ff15723e */ /* 0x004fe200048060ff */
[----:B------:R0:W-:Y:S01]  /*da60*/  @!P4 STG.E.U8 desc[UR16][R26.64+0x99], R19 ;  /* 0x000099131a00c986 */ /* 0x0001e2000c101110 */
[----:B------:R-:W-:-:S03]  /*da70*/  ISETP.LT.OR P4, PT, R35, 0xa2, !P0 ;  /* 0x000000a22300780c */ /* 0x000fc60004781670 */
[----:B------:R1:W-:Y:S01]  /*da80*/  @!P6 STG.E.U8 desc[UR16][R24.64+0xa1], R17 ;  /* 0x0000a1111800e986 */ /* 0x0003e2000c101110 */
[----:B------:R-:W-:-:S03]  /*da90*/  ISETP.LT.OR P6, PT, R35, 0xaa, !P1 ;  /* 0x000000aa2300780c */ /* 0x000fc60004fc1670 */
[----:B------:R-:W-:Y:S01]  /*daa0*/  @!P5 STG.E.U8 desc[UR16][R24.64+0xa0], R23 ;  /* 0x0000a0171800d986 */ /* 0x000fe2000c101110 */
[----:B------:R-:W-:-:S03]  /*dab0*/  ISETP.LT.OR P5, PT, R35, 0xa9, !P1 ;  /* 0x000000a92300780c */ /* 0x000fc60004fa1670 */
[----:B------:R-:W-:Y:S01]  /*dac0*/  @!P3 STG.E.U8 desc[UR16][R26.64+0xa0], R21 ;  /* 0x0000a0151a00b986 */ /* 0x000fe2000c101110 */
[C---:B------:R-:W-:Y:S02]  /*dad0*/  ISETP.LT.OR P3, PT, R35.reuse, 0xa9, !P0 ;  /* 0x000000a92300780c */ /* 0x040fe40004761670 */
[----:B0-----:R-:W-:Y:S01]  /*dae0*/  F2FP.SATFINITE.E5M2.F32.PACK_AB_MERGE_C R19, RZ, R14, RZ ;  /* 0x0000000eff13723e */ /* 0x001fe200048060ff */
[----:B------:R0:W-:Y:S01]  /*daf0*/  @!P4 STG.E.U8 desc[UR16][R26.64+0xa1], R15 ;  /* 0x0000a10f1a00c986 */ /* 0x0001e2000c101110 */
[C---:B------:R-:W-:Y:S02]  /*db00*/  ISETP.LT.OR P4, PT, R35.reuse, 0xaa, !P0 ;  /* 0x000000aa2300780c */ /* 0x040fe40004781670 */
[----:B-1----:R-:W-:Y:S01]  /*db10*/  F2FP.SATFINITE.E5M2.F32.PACK_AB_MERGE_C R17, RZ, R12, RZ ;  /* 0x0000000cff11723e */ /* 0x002fe200048060ff */
        /* <DEDUP_REMOVED lines=15> */
[----:B0-----:R-:W-:Y:S02]  /*dc10*/  F2FP.SATFINITE.E5M2.F32.PACK_AB_MERGE_C R11, RZ, R6, RZ ;  /* 0x00000006ff0b723e */ /* 0x001fe400048060ff */
[C---:B------:R-:W-:Y:S01]  /*dc20*/  ISETP.LT.OR P3, PT, R35.reuse, 0xb9, !P0 ;  /* 0x000000b92300780c */ /* 0x040fe20004761670 */
[----:B------:R0:W-:Y:S01]  /*dc30*/  @!P4 STG.E.U8 desc[UR16][R26.64+0xb1], R7 ;  /* 0x0000b1071a00c986 */ /* 0x0001e2000c101110 */
[----:B-1----:R-:W-:Y:S02]  /*dc40*/  F2FP.SATFINITE.E5M2.F32.PACK_AB_MERGE_C R9, RZ, R4, RZ ;  /* 0x00000004ff09723e */ /* 0x002fe400048060ff */
[----:B------:R-:W-:Y:S01]  /*dc50*/  ISETP.LT.OR P4, PT, R35, 0xba, !P0 ;  /* 0x000000ba2300780c */ /* 0x000fe20004781670 */
[----:B------:R1:W-:Y:S04]  /*dc60*/  @!P6 STG.E.U8 desc[UR16][R24.64+0xb9], R5 ;  /* 0x0000b9051800e986 */ /* 0x0003e8000c101110 */
[----:B------:R2:W-:Y:S01]  /*dc70*/  @!P5 STG.E.U8 desc[UR16][R24.64+0xb8], R11 ;  /* 0x0000b80b1800d986 */ /* 0x0005e2000c101110 */
[----:B------:R-:W-:Y:S01]  /*dc80*/  FMUL R4, R227, UR20 ;  /* 0x00000014e3047c20 */ /* 0x000fe20008400000 */
[----:B------:R-:W-:-:S02]  /*dc90*/  ISETP.LT.OR P5, PT, R35, 0xc1, !P1 ;  /* 0x000000c12300780c */ /* 0x000fc40004fa1670 */
[----:B0-----:R-:W-:Y:S02]  /*dca0*/  F2FP.SATFINITE.E5M2.F32.PACK_AB_MERGE_C R7, RZ, R3, RZ ;  /* 0x00000003ff07723e */ /* 0x001fe400048060ff */
[----:B-1----:R-:W-:Y:S01]  /*dcb0*/  F2FP.SATFINITE.E5M2.F32.PACK_AB_MERGE_C R5, RZ, R0, RZ ;  /* 0x00000000ff05723e */ /* 0x002fe200048060ff */
[----:B---3--:R-:W-:Y:S01]  /*dcc0*/  FMUL R0, R222, UR20 ;  /* 0x00000014de007c20 */ /* 0x008fe20008400000 */
[----:B------:R-:W-:Y:S01]  /*dcd0*/  ISETP.LT.OR P6, PT, R35, 0xc2, !P1 ;  /* 0x000000c22300780c */ /* 0x000fe20004fc1670 */
[----:B------:R-:W3:Y:S01]  /*dce0*/  LDL.LU R222, [R1+0x20] ;  /* 0x0000200001de7983 */ /* 0x000ee20000300800 */
[----:B--2---:R-:W-:Y:S02]  /*dcf0*/  F2FP.SATFINITE.E5M2.F32.PACK_AB_MERGE_C R11, RZ, R2, RZ ;  /* 0x00000002ff0b723e */ /* 0x004fe400048060ff */
[----:B------:R-:W-:Y:S01]  /*dd00*/  F2FP.SATFINITE.E5M2.F32.PACK_AB_MERGE_C R13, RZ, R0, RZ ;  /* 0x00000000ff0d723e */ /* 0x000fe200048060ff */
[----:B----4-:R-:W-:Y:S01]  /*dd10*/  FMUL R0, R224, UR20 ;  /* 0x00000014e0007c20 */ /* 0x010fe20008400000 */
[----:B------:R-:W-:Y:S01]  /*dd20*/  FMUL R2, R225, UR20 ;  /* 0x00000014e1027c20 */ /* 0x000fe20008400000 */
[----:B------:R-:W2:Y:S04]  /*dd30*/  LDL.LU R224, [R1+0x24] ;  /* 0x0000240001e07983 */ /* 0x000ea80000300800 */
[----:B------:R-:W4:Y:S01]  /*dd40*/  LDL.LU R225, [R1+0x28] ;  /* 0x0000280001e17983 */ /* 0x000f220000300800 */
[----:B------:R-:W-:-:S03]  /*dd50*/  FMUL R3, R226, UR20 ;  /* 0x00000014e2037c20 */ /* 0x000fc60008400000 */
[----:B------:R-:W4:Y:S04]  /*dd60*/  LDL.LU R226, [R1+0x2c] ;  /* 0x00002c0001e27983 */ /* 0x000f280000300800 */
[----:B------:R-:W4:Y:S04]  /*dd70*/  LDL.LU R227, [R1+0x30] ;  /* 0x0000300001e37983 */ /* 0x000f280000300800 */
[----:B------:R-:W-:Y:S01]  /*dd80*/  @!P3 STG.E.U8 desc[UR16][R26.64+0xb8], R9 ;  /* 0x0000b8091a00b986 */ /* 0x000fe2000c101110 */
[----:B------:R-:W-:-:S03]  /*dd90*/  ISETP.LT.OR P3, PT, R35, 0xc1, !P0 ;  /* 0x000000c12300780c */ /* 0x000fc60004761670 */
[----:B------:R0:W-:Y:S01]  /*dda0*/  @!P4 STG.E.U8 desc[UR16][R26.64+0xb9], R7 ;  /* 0x0000b9071a00c986 */ /* 0x0001e2000c101110 */
[----:B------:R-:W-:-:S03]  /*ddb0*/  ISETP.LT.OR P4, PT, R35, 0xc2, !P0 ;  /* 0x000000c22300780c */ /* 0x000fc60004781670 */
[----:B------:R-:W-:Y:S01]  /*ddc0*/  @!P5 STG.E.U8 desc[UR16][R24.64+0xc0], R11 ;  /* 0x0000c00b1800d986 */ /* 0x000fe2000c101110 */
[----:B------:R-:W-:-:S03]  /*ddd0*/  ISETP.LT.OR P5, PT, R35, 0xc9, !P1 ;  /* 0x000000c92300780c */ /* 0x000fc60004fa1670 */
[----:B------:R1:W-:Y:S01]  /*dde0*/  @!P6 STG.E.U8 desc[UR16][R24.64+0xc1], R5 ;  /* 0x0000c1051800e986 */ /* 0x0003e2000c101110 */
[----:B0-----:R-:W-:-:S03]  /*ddf0*/  F2FP.SATFINITE.E5M2.F32.PACK_AB_MERGE_C R7, RZ, R0, RZ ;  /* 0x00000000ff07723e */ /* 0x001fc600048060ff */
[----:B------:R-:W-:Y:S01]  /*de00*/  @!P3 STG.E.U8 desc[UR16][R26.64+0xc0], R13 ;  /* 0x0000c00d1a00b986 */ /* 0x000fe2000c101110 */
[C---:B------:R-:W-:Y:S02]  /*de10*/  ISETP.LT.OR P6, PT, R35.reuse, 0xca, !P1 ;  /* 0x000000ca2300780c */ /* 0x040fe40004fc1670 */
[----:B-1----:R-:W-:Y:S01]  /*de20*/  F2FP.SATFINITE.E5M2.F32.PACK_AB_MERGE_C R5, RZ, R2, RZ ;  /* 0x00000002ff05723e */ /* 0x002fe200048060ff */
[----:B------:R0:W-:Y:S01]  /*de30*/  @!P4 STG.E.U8 desc[UR16][R26.64+0xc1], R7 ;  /* 0x0000c1071a00c986 */ /* 0x0001e2000c101110 */
[C---:B------:R-:W-:Y:S02]  /*de40*/  ISETP.LT.OR P3, PT, R35.reuse, 0xc9, !P0 ;  /* 0x000000c92300780c */ /* 0x040fe40004761670 */
[C---:B------:R-:W-:Y:S01]  /*de50*/  ISETP.LT.OR P4, PT, R35.reuse, 0xca, !P0 ;  /* 0x000000ca2300780c */ /* 0x040fe20004781670 */
[----:B------:R1:W-:Y:S01]  /*de60*/  @!P5 STG.E.U8 desc[UR16][R24.64+0xc8], R5 ;  /* 0x0000c8051800d986 */ /* 0x0003e2000c101110 */
[----:B------:R-:W-:Y:S02]  /*de70*/  ISETP.LT.OR P5, PT, R35, 0xd1, !P1 ;  /* 0x000000d12300780c */ /* 0x000fe40004fa1670 */
[----:B------:R-:W-:-:S02]  /*de80*/  F2FP.SATFINITE.E5M2.F32.PACK_AB_MERGE_C R9, RZ, R3, RZ ;  /* 0x00000003ff09723e */ /* 0x000fc400048060ff */
[----:B------:R-:W-:-:S03]  /*de90*/  F2FP.SATFINITE.E5M2.F32.PACK_AB_MERGE_C R11, RZ, R4, RZ ;  /* 0x00000004ff0b723e */ /* 0x000fc600048060ff */
[----:B------:R1:W-:Y:S04]  /*dea0*/  @!P6 STG.E.U8 desc[UR16][R24.64+0xc9], R9 ;  /* 0x0000c9091800e986 */ /* 0x0003e8000c101110 */
[----:B------:R-:W-:Y:S01]  /*deb0*/  @!P3 STG.E.U8 desc[UR16][R26.64+0xc8], R11 ;  /* 0x0000c80b1a00b986 */ /* 0x000fe2000c101110 */
[----:B------:R-:W-:-:S03]  /*dec0*/  FMUL R0, R220, UR20 ;  /* 0x00000014dc007c20 */ /* 0x000fc60008400000 */
[----:B------:R-:W4:Y:S02]  /*ded0*/  LDL.LU R220, [R1+0x34] ;  /* 0x0000340001dc7983 */ /* 0x000f240000300800 */
[----:B0-----:R-:W-:Y:S01]  /*dee0*/  F2FP.SATFINITE.E5M2.F32.PACK_AB_MERGE_C R7, RZ, R0, RZ ;  /* 0x00000000ff07723e */ /* 0x001fe200048060ff */
[----:B------:R-:W-:Y:S02]  /*def0*/  FMUL R2, R221, UR20 ;  /* 0x00000014dd027c20 */ /* 0x000fe40008400000 */
[----:B------:R-:W4:Y:S03]  /*df00*/  LDL.LU R221, [R1+0x38] ;  /* 0x0000380001dd7983 */ /* 0x000f260000300800 */
[----:B-1----:R-:W-:Y:S01]  /*df10*/  F2FP.SATFINITE.E5M2.F32.PACK_AB_MERGE_C R5, RZ, R2, RZ ;  /* 0x00000002ff05723e */ /* 0x002fe200048060ff */
[----:B------:R-:W-:Y:S04]  /*df20*/  @!P4 STG.E.U8 desc[UR16][R26.64+0xc9], R7 ;  /* 0x0000c9071a00c986 */ /* 0x000fe8000c101110 */
[----:B------:R0:W-:Y:S01]  /*df30*/  @!P5 STG.E.U8 desc[UR16][R24.64+0xd0], R5 ;  /* 0x0000d0051800d986 */ /* 0x0001e2000c101110 */
[----:B------:R-:W-:-:S03]  /*df40*/  FMUL R3, R223, UR20 ;  /* 0x00000014df037c20 */ /* 0x000fc60008400000 */
[----:B------:R-:W4:Y:S02]  /*df50*/  LDL.LU R223, [R1+0x3c] ;  /* 0x00003c0001df7983 */ /* 0x000f240000300800 */
[----:B------:R-:W-:Y:S01]  /*df60*/  F2FP.SATFINITE.E5M2.F32.PACK_AB_MERGE_C R9, RZ, R3, RZ ;  /* 0x00000003ff09723e */ /* 0x000fe200048060ff */
[----:B---3--:R-:W-:Y:S02]  /*df70*/  FMUL R0, R222, UR20 ;  /* 0x00000014de007c20 */ /* 0x008fe40008400000 */
[----:B------:R-:W3:Y:S03]  /*df80*/  LDL.LU R222, [R1+0x40] ;  /* 0x0000400001de7983 */ /* 0x000ee60000300800 */
[----:B------:R-:W-:Y:S01]  /*df90*/  F2FP.SATFINITE.E5M2.F32.PACK_AB_MERGE_C R13, RZ, R0, RZ ;  /* 0x00000000ff0d723e */ /* 0x000fe200048060ff */
[----:B--2---:R-:W-:Y:S02]  /*dfa0*/  FMUL R2, R224, UR20 ;  /* 0x00000014e0027c20 */ /* 0x004fe40008400000 */
[----:B------:R-:W2:Y:S01]  /*dfb0*/  LDL.LU R224, [R1+0x44] ;  /* 0x0000440001e07983 */ /* 0x000ea20000300800 */
[----:B----4-:R-:W-:-:S03]  /*dfc0*/  FMUL R0, R225, UR20 ;  /* 0x00000014e1007c20 */ /* 0x010fc60008400000 */
[----:B------:R-:W4:Y:S01]  /*dfd0*/  LDL.LU R225, [R1+0x48] ;  /* 0x0000480001e17983 */ /* 0x000f220000300800 */
[----:B------:R-:W-:Y:S01]  /*dfe0*/  FMUL R3, R226, UR20 ;  /* 0x00000014e2037c20 */ /* 0x000fe20008400000 */
[----:B0-----:R-:W-:Y:S02]  /*dff0*/  F2FP.SATFINITE.E5M2.F32.PACK_AB_MERGE_C R5, RZ, R0, RZ ;  /* 0x00000000ff05723e */ /* 0x001fe400048060ff */
[----:B------:R-:W4:Y:S01]  /*e000*/  LDL.LU R226, [R1+0x4c] ;  /* 0x00004c0001e27983 */ /* 0x000f220000300800 */
[----:B------:R-:W-:-:S03]  /*e010*/  FMUL R0, R227, UR20 ;  /* 0x00000014e3007c20 */ /* 0x000fc60008400000 */
[----:B------:R-:W4:Y:S01]  /*e020*/  LDL.LU R227, [R1+0x50] ;  /* 0x0000500001e37983 */ /* 0x000f220000300800 */
[C---:B------:R-:W-:Y:S02]  /*e030*/  ISETP.LT.OR P6, PT, R35.reuse, 0xd2, !P1 ;  /* 0x000000d22300780c */ /* 0x040fe40004fc1670 */
[C---:B------:R-:W-:Y:S01]  /*e040*/  ISETP.LT.OR P4, PT, R35.reuse, 0xd2, !P0 ;  /* 0x000000d22300780c */ /* 0x040fe20004781670 */
[----:B------:R-:W4:Y:S01]  /*e050*/  LDL.LU R218, [R1+0x54] ;  /* 0x0000540001da7983 */ /* 0x000f220000300800 */
[C---:B------:R-:W-:Y:S02]  /*e060*/  ISETP.LT.OR P3, PT, R35.reuse, 0xd1, !P0 ;  /* 0x000000d12300780c */ /* 0x040fe40004761670 */
[----:B------:R-:W-:Y:S02]  /*e070*/  ISETP.LT.OR P5, PT, R35, 0xd9, !P1 ;  /* 0x000000d92300780c */ /* 0x000fe40004fa1670 */
[----:B------:R-:W-:Y:S02]  /*e080*/  F2FP.SATFINITE.E5M2.F32.PACK_AB_MERGE_C R7, RZ, R2, RZ ;  /* 0x00000002ff07723e */ /* 0x000fe400048060ff */
[----:B------:R-:W-:-:S03]  /*e090*/  F2FP.SATFINITE.E5M2.F32.PACK_AB_MERGE_C R11, RZ, R0, RZ ;  /* 0x00000000ff0b723e */ /* 0x000fc600048060ff */
[----:B------:R0:W-:Y:S01]  /*e0a0*/  @!P6 STG.E.U8 desc[UR16][R24.64+0xd1], R9 ;  /* 0x0000d1091800e986 */ /* 0x0001e2000c101110 */
[----:B------:R-:W-:-:S03]  /*e0b0*/  ISETP.LT.OR P6, PT, R35, 0xda, !P1 ;  /* 0x000000da2300780c */ /* 0x000fc60004fc1670 */
[----:B------:R-:W-:Y:S01]  /*e0c0*/  @!P4 STG.E.U8 desc[UR16][R26.64+0xd1], R7 ;  /* 0x0000d1071a00c986 */ /* 0x000fe2000c101110 */
[----:B------:R-:W-:-:S03]  /*e0d0*/  ISETP.LT.OR P4, PT, R35, 0xda, !P0 ;  /* 0x000000da2300780c */ /* 0x000fc60004781670 */
[----:B------:R-:W-:Y:S01]  /*e0e0*/  @!P3 STG.E.U8 desc[UR16][R26.64+0xd0], R13 ;  /* 0x0000d00d1a00b986 */ /* 0x000fe2000c101110 */
[----:B0-----:R-:W-:-:S03]  /*e0f0*/  F2FP.SATFINITE.E5M2.F32.PACK_AB_MERGE_C R9, RZ, R3, RZ ;  /* 0x00000003ff09723e */ /* 0x001fc600048060ff */
[----:B------:R0:W-:Y:S04]  /*e100*/  @!P5 STG.E.U8 desc[UR16][R24.64+0xd8], R5 ;  /* 0x0000d8051800d986 */ /* 0x0001e8000c101110 */
[----:B------:R1:W-:Y:S01]  /*e110*/  @!P6 STG.E.U8 desc[UR16][R24.64+0xd9], R9 ;  /* 0x0000d9091800e986 */ /* 0x0003e2000c101110 */
[----:B------:R-:W-:-:S03]  /*e120*/  FMUL R0, R220, UR20 ;  /* 0x00000014dc007c20 */ /* 0x000fc60008400000 */
[----:B------:R-:W4:Y:S02]  /*e130*/  LDL.LU R220, [R1+0x58] ;  /* 0x0000580001dc7983 */ /* 0x000f240000300800 */
[----:B0-----:R-:W-:Y:S01]  /*e140*/  F2FP.SATFINITE.E5M2.F32.PACK_AB_MERGE_C R5, RZ, R0, RZ ;  /* 0x00000000ff05723e */ /* 0x001fe200048060ff */
[----:B------:R-:W-:Y:S02]  /*e150*/  FMUL R2, R221, UR20 ;  /* 0x00000014dd027c20 */ /* 0x000fe40008400000 */
[----:B------:R-:W4:Y:S03]  /*e160*/  LDL.LU R221, [R1+0x5c] ;  /* 0x00005c0001dd7983 */ /* 0x000f260000300800 */
[----:B------:R-:W-:Y:S01]  /*e170*/  F2FP.SATFINITE.E5M2.F32.PACK_AB_MERGE_C R7, RZ, R2, RZ ;  /* 0x00000002ff07723e */ /* 0x000fe200048060ff */
[----:B------:R0:W-:Y:S01]  /*e180*/  @!P4 STG.E.U8 desc[UR16][R26.64+0xd9], R5 ;  /* 0x0000d9051a00c986 */ /* 0x0001e2000c101110 */
[----:B------:R-:W-:-:S03]  /*e190*/  FMUL R3, R223, UR20 ;  /* 0x00000014df037c20 */ /* 0x000fc60008400000 */
[----:B------:R-:W4:Y:S02]  /*e1a0*/  LDL.LU R223, [R1+0x60] ;  /* 0x0000600001df7983 */ /* 0x000f240000300800 */
[----:B-1----:R-:W-:Y:S01]  /*e1b0*/  F2FP.SATFINITE.E5M2.F32.PACK_AB_MERGE_C R9, RZ, R3, RZ ;  /* 0x00000003ff09723e */ /* 0x002fe200048060ff */
[----:B---3--:R-:W-:Y:S02]  /*e1c0*/  FMUL R4, R222, UR20 ;  /* 0x00000014de047c20 */ /* 0x008fe40008400000 */
[----:B------:R-:W3:Y:S01]  /*e1d0*/  LDL.LU R222, [R1+0x64] ;  /* 0x0000640001de7983 */ /* 0x000ee20000300800 */
[----:B--2---:R-:W-:-:S03]  /*e1e0*/  FMUL R0, R224, UR20 ;  /* 0x00000014e0007c20 */ /* 0x004fc60008400000 */
[----:B------:R-:W2:Y:S01]  /*e1f0*/  LDL.LU R224, [R1+0x68] ;  /* 0x0000680001e07983 */ /* 0x000ea20000300800 */
[----:B----4-:R-:W-:Y:S01]  /*e200*/  FMUL R2, R225, UR20 ;  /* 0x00000014e1027c20 */ /* 0x010fe20008400000 */
[----:B0-----:R-:W-:Y:S02]  /*e210*/  F2FP.SATFINITE.E5M2.F32.PACK_AB_MERGE_C R5, RZ, R0, RZ ;  /* 0x00000000ff05723e */ /* 0x001fe400048060ff */
[----:B------:R-:W4:Y:S01]  /*e220*/  LDL.LU R225, [R1+0x6c] ;  /* 0x00006c0001e17983 */ /* 0x000f220000300800 */
[----:B------:R-:W-:-:S03]  /*e230*/  FMUL R3, R226, UR20 ;  /* 0x00000014e2037c20 */ /* 0x000fc60008400000 */
[----:B------:R-:W4:Y:S01]  /*e240*/  LDL.LU R226, [R1+0x70] ;  /* 0x0000700001e27983 */ /* 0x000f220000300800 */
[----:B------:R-:W-:-:S03]  /*e250*/  FMUL R0, R227, UR20 ;  /* 0x00000014e3007c20 */ /* 0x000fc60008400000 */
[----:B------:R-:W4:Y:S01]  /*e260*/  LDL.LU R227, [R1+0x74] ;  /* 0x0000740001e37983 */ /* 0x000f220000300800 */
[C---:B------:R-:W-:Y:S02]  /*e270*/  ISETP.LT.OR P3, PT, R35.reuse, 0xd9, !P0 ;  /* 0x000000d92300780c */ /* 0x040fe40004761670 */
[C---:B------:R-:W-:Y:S02]  /*e280*/  ISETP.LT.OR P5, PT, R35.reuse, 0xe1, !P1 ;  /* 0x000000e12300780c */ /* 0x040fe40004fa1670 */
[C---:B------:R-:W-:Y:S02]  /*e290*/  ISETP.LT.OR P6, PT, R35.reuse, 0xe2, !P1 ;  /* 0x000000e22300780c */ /* 0x040fe40004fc1670 */
[----:B------:R-:W-:-:S07]  /*e2a0*/  ISETP.LT.OR P4, PT, R35, 0xe2, !P0 ;  /* 0x000000e22300780c */ /* 0x000fce0004781670 */
[----:B------:R-:W-:Y:S01]  /*e2b0*/  @!P3 STG.E.U8 desc[UR16][R26.64+0xd8], R11 ;  /* 0x0000d80b1a00b986 */ /* 0x000fe2000c101110 */
[----:B------:R-:W-:-:S03]  /*e2c0*/  ISETP.LT.OR P3, PT, R35, 0xe1, !P0 ;  /* 0x000000e12300780c */ /* 0x000fc60004761670 */
[----:B------:R0:W-:Y:S01]  /*e2d0*/  @!P5 STG.E.U8 desc[UR16][R24.64+0xe0], R7 ;  /* 0x0000e0071800d986 */ /* 0x0001e2000c101110 */
[----:B------:R-:W-:-:S03]  /*e2e0*/  ISETP.LT.OR P5, PT, R35, 0xe9, !P1 ;  /* 0x000000e92300780c */ /* 0x000fc60004fa1670 */
[----:B------:R1:W-:Y:S01]  /*e2f0*/  @!P6 STG.E.U8 desc[UR16][R24.64+0xe1], R9 ;  /* 0x0000e1091800e986 */ /* 0x0003e2000c101110 */
[----:B------:R-:W-:Y:S02]  /*e300*/  ISETP.LT.OR P6, PT, R35, 0xea, !P1 ;  /* 0x000000ea2300780c */ /* 0x000fe40004fc1670 */
[----:B------:R-:W-:Y:S01]  /*e310*/  F2FP.SATFINITE.E5M2.F32.PACK_AB_MERGE_C R13, RZ, R4, RZ ;  /* 0x00000004ff0d723e */ /* 0x000fe200048060ff */
[----:B------:R1:W-:Y:S01]  /*e320*/  @!P4 STG.E.U8 desc[UR16][R26.64+0xe1], R5 ;  /* 0x0000e1051a00c986 */ /* 0x0003e2000c101110 */
[----:B0-----:R-:W-:-:S03]  /*e330*/  F2FP.SATFINITE.E5M2.F32.PACK_AB_MERGE_C R7, RZ, R2, RZ ;  /* 0x00000002ff07723e */ /* 0x001fc600048060ff */
[----:B------:R-:W-:Y:S01]  /*e340*/  @!P3 STG.E.U8 desc[UR16][R26.64+0xe0], R13 ;  /* 0x0000e00d1a00b986 */ /* 0x000fe2000c101110 */
[----:B-1----:R-:W-:-:S03]  /*e350*/  F2FP.SATFINITE.E5M2.F32.PACK_AB_MERGE_C R9, RZ, R3, RZ ;  /* 0x00000003ff09723e */ /* 0x002fc600048060ff */
[----:B------:R0:W-:Y:S01]  /*e360*/  @!P5 STG.E.U8 desc[UR16][R24.64+0xe8], R7 ;  /* 0x0000e8071800d986 */ /* 0x0001e2000c101110 */
[C---:B------:R-:W-:Y:S02]  /*e370*/  ISETP.LT.OR P3, PT, R35.reuse, 0xe9, !P0 ;  /* 0x000000e92300780c */ /* 0x040fe40004761670 */
[C---:B------:R-:W-:Y:S01]  /*e380*/  ISETP.LT.OR P4, PT, R35.reuse, 0xea, !P0 ;  /* 0x000000ea2300780c */ /* 0x040fe20004781670 */
[----:B------:R1:W-:Y:S01]  /*e390*/  @!P6 STG.E.U8 desc[UR16][R24.64+0xe9], R9 ;  /* 0x0000e9091800e986 */ /* 0x0003e2000c101110 */
[C---:B------:R-:W-:Y:S01]  /*e3a0*/  ISETP.LT.OR P5, PT, R35.reuse, 0xf1, !P1 ;  /* 0x000000f12300780c */ /* 0x040fe20004fa1670 */
[----:B------:R-:W-:Y:S01]  /*e3b0*/  FMUL R2, R218, UR20 ;  /* 0x00000014da027c20 */ /* 0x000fe20008400000 */
[----:B------:R-:W-:Y:S02]  /*e3c0*/  ISETP.LT.OR P6, PT, R35, 0xf2, !P1 ;  /* 0x000000f22300780c */ /* 0x000fe40004fc1670 */
[----:B------:R-:W-:Y:S02]  /*e3d0*/  F2FP.SATFINITE.E5M2.F32.PACK_AB_MERGE_C R11, RZ, R0, RZ ;  /* 0x00000000ff0b723e */ /* 0x000fe400048060ff */
[----:B------:R-:W-:-:S03]  /*e3e0*/  F2FP.SATFINITE.E5M2.F32.PACK_AB_MERGE_C R5, RZ, R2, RZ ;  /* 0x00000002ff05723e */ /* 0x000fc600048060ff */
[----:B------:R-:W-:Y:S01]  /*e3f0*/  @!P3 STG.E.U8 desc[UR16][R26.64+0xe8], R11 ;  /* 0x0000e80b1a00b986 */ /* 0x000fe2000c101110 */
[----:B------:R-:W-:-:S03]  /*e400*/  ISETP.LT.OR P3, PT, R35, 0xf1, !P0 ;  /* 0x000000f12300780c */ /* 0x000fc60004761670 */
[----:B------:R-:W-:Y:S01]  /*e410*/  @!P4 STG.E.U8 desc[UR16][R26.64+0xe9], R5 ;  /* 0x0000e9051a00c986 */ /* 0x000fe2000c101110 */
[C---:B------:R-:W-:Y:S02]  /*e420*/  ISETP.LT.OR P4, PT, R35.reuse, 0xf9, !P1 ;  /* 0x000000f92300780c */ /* 0x040fe40004f81670 */
[----:B------:R-:W-:Y:S01]  /*e430*/  ISETP.LT.OR P1, PT, R35, 0xfa, !P1 ;  /* 0x000000fa2300780c */ /* 0x000fe20004f21670 */
[----:B------:R-:W-:-:S05]  /*e440*/  FMUL R0, R220, UR20 ;  /* 0x00000014dc007c20 */ /* 0x000fca0008400000 */
[----:B0-----:R-:W-:-:S05]  /*e450*/  F2FP.SATFINITE.E5M2.F32.PACK_AB_MERGE_C R7, RZ, R0, RZ ;  /* 0x00000000ff07723e */ /* 0x001fca00048060ff */
[----:B------:R0:W-:Y:S01]  /*e460*/  @!P5 STG.E.U8 desc[UR16][R24.64+0xf0], R7 ;  /* 0x0000f0071800d986 */ /* 0x0001e2000c101110 */
[----:B------:R-:W-:-:S05]  /*e470*/  FMUL R3, R221, UR20 ;  /* 0x00000014dd037c20 */ /* 0x000fca0008400000 */
[----:B-1----:R-:W-:Y:S02]  /*e480*/  F2FP.SATFINITE.E5M2.F32.PACK_AB_MERGE_C R9, RZ, R3, RZ ;  /* 0x00000003ff09723e */ /* 0x002fe400048060ff */
[----:B------:R-:W-:-:S03]  /*e490*/  ISETP.LT.OR P5, PT, R35, 0xf2, !P0 ;  /* 0x000000f22300780c */ /* 0x000fc600047a1670 */
[----:B------:R1:W-:Y:S01]  /*e4a0*/  @!P6 STG.E.U8 desc[UR16][R24.64+0xf1], R9 ;  /* 0x0000f1091800e986 */ /* 0x0003e2000c101110 */
[C---:B------:R-:W-:Y:S02]  /*e4b0*/  ISETP.LT.OR P6, PT, R35.reuse, 0xf9, !P0 ;  /* 0x000000f92300780c */ /* 0x040fe400047c1670 */
[----:B------:R-:W-:Y:S01]  /*e4c0*/  ISETP.LT.OR P0, PT, R35, 0xfa, !P0 ;  /* 0x000000fa2300780c */ /* 0x000fe20004701670 */
[----:B------:R-:W-:-:S05]  /*e4d0*/  FMUL R0, R223, UR20 ;  /* 0x00000014df007c20 */ /* 0x000fca0008400000 */
[----:B------:R-:W-:-:S05]  /*e4e0*/  F2FP.SATFINITE.E5M2.F32.PACK_AB_MERGE_C R13, RZ, R0, RZ ;  /* 0x00000000ff0d723e */ /* 0x000fca00048060ff */
[----:B------:R0:W-:Y:S01]  /*e4f0*/  @!P3 STG.E.U8 desc[UR16][R26.64+0xf0], R13 ;  /* 0x0000f00d1a00b986 */ /* 0x0001e2000c101110 */
[----:B---3--:R-:W-:Y:S01]  /*e500*/  FMUL R0, R222, UR20 ;  /* 0x00000014de007c20 */ /* 0x008fe20008400000 */
[----:B--2---:R-:W-:Y:S01]  /*e510*/  FMUL R2, R224, UR20 ;  /* 0x00000014e0027c20 */ /* 0x004fe20008400000 */
[----:B----4-:R-:W-:-:S03]  /*e520*/  FMUL R3, R225, UR20 ;  /* 0x00000014e1037c20 */ /* 0x010fc60008400000 */
[----:B0-----:R-:W-:Y:S01]  /*e530*/  F2FP.SATFINITE.E5M2.F32.PACK_AB_MERGE_C R7, RZ, R0, RZ ;  /* 0x00000000ff07723e */ /* 0x001fe200048060ff */
[----:B------:R-:W-:Y:S01]  /*e540*/  FMUL R4, R226, UR20 ;  /* 0x00000014e2047c20 */ /* 0x000fe20008400000 */
[----:B------:R-:W-:Y:S01]  /*e550*/  FMUL R5, R227, UR20 ;  /* 0x00000014e3057c20 */ /* 0x000fe20008400000 */
[----:B-1----:R-:W-:Y:S02]  /*e560*/  F2FP.SATFINITE.E5M2.F32.PACK_AB_MERGE_C R9, RZ, R2, RZ ;  /* 0x00000002ff09723e */ /* 0x002fe400048060ff */
[----:B------:R-:W-:Y:S02]  /*e570*/  F2FP.SATFINITE.E5M2.F32.PACK_AB_MERGE_C R3, RZ, R3, RZ ;  /* 0x00000003ff03723e */ /* 0x000fe400048060ff */
[----:B------:R-:W-:Y:S02]  /*e580*/  F2FP.SATFINITE.E5M2.F32.PACK_AB_MERGE_C R11, RZ, R4, RZ ;  /* 0x00000004ff0b723e */ /* 0x000fe400048060ff */
[----:B------:R-:W-:Y:S01]  /*e590*/  F2FP.SATFINITE.E5M2.F32.PACK_AB_MERGE_C R5, RZ, R5, RZ ;  /* 0x00000005ff05723e */ /* 0x000fe200048060ff */
[----:B------:R0:W-:Y:S04]  /*e5a0*/  @!P5 STG.E.U8 desc[UR16][R26.64+0xf1], R7 ;  /* 0x0000f1071a00d986 */ /* 0x0001e8000c101110 */
[----:B------:R0:W-:Y:S04]  /*e5b0*/  @!P4 STG.E.U8 desc[UR16][R24.64+0xf8], R9 ;  /* 0x0000f8091800c986 */ /* 0x0001e8000c101110 */
[----:B------:R0:W-:Y:S04]  /*e5c0*/  @!P1 STG.E.U8 desc[UR16][R24.64+0xf9], R3 ;  /* 0x0000f90318009986 */ /* 0x0001e8000c101110 */
[----:B------:R0:W-:Y:S04]  /*e5d0*/  @!P6 STG.E.U8 desc[UR16][R26.64+0xf8], R11 ;  /* 0x0000f80b1a00e986 */ /* 0x0001e8000c101110 */
[----:B------:R0:W-:Y:S02]  /*e5e0*/  @!P0 STG.E.U8 desc[UR16][R26.64+0xf9], R5 ;  /* 0x0000f9051a008986 */ /* 0x0001e4000c101110 */
.L_x_296:
[----:B------:R-:W-:Y:S05]  /*e5f0*/  BSYNC B0 ;  /* 0x0000000000007941 */ /* 0x000fea0003800000 */
.L_x_38:
[----:B0-----:R-:W2:Y:S04]  /*e600*/  LDL.LU R3, [R1+0x80] ;  /* 0x0000800001037983 */ /* 0x001ea80000300800 */
[----:B-----5:R-:W2:Y:S01]  /*e610*/  LDL.LU R2, [R1+0x84] ;  /* 0x0000840001027983 */ /* 0x020ea20000300800 */
[----:B------:R-:W-:Y:S01]  /*e620*/  ULDC UR6, c[0x0][0xc] ;  /* 0x0000030000067ab9 */ /* 0x000fe20000000800 */
[----:B------:R-:W-:Y:S01]  /*e630*/  ULDC UR7, c[0x0][0x10] ;  /* 0x0000040000077ab9 */ /* 0x000fe20000000800 */
[----:B------:R-:W2:Y:S01]  /*e640*/  LDC R5, c[0x0][0x14] ;  /* 0x00000500ff057b82 */ /* 0x000ea20000000800 */
[----:B------:R-:W-:Y:S01]  /*e650*/  UIMAD.WIDE.U32 UR6, UR6, UR7, URZ ;  /* 0x00000007060672a5 */ /* 0x000fe2000f8e003f */
[----:B------:R-:W-:Y:S01]  /*e660*/  PRMT R0, RZ, 0x7610, R0 ;  /* 0x00007610ff007816 */ /* 0x000fe20000000000 */
[----:B------:R-:W-:-:S04]  /*e670*/  UMOV UR22, 0xffffffff ;  /* 0xffffffff00167882 */ /* 0x000fc80000000000 */
[----:B--2---:R-:W-:-:S04]  /*e680*/  IMAD.WIDE.U32 R2, R5, UR6, R2 ;  /* 0x0000000605027c25 */ /* 0x004fc8000f8e0002 */
[----:B------:R-:W-:Y:S01]  /*e690*/  IMAD R5, R5, UR7, RZ ;  /* 0x0000000705057c24 */ /* 0x000fe2000f8e02ff */
[----:B------:R-:W-:Y:S01]  /*e6a0*/  ULDC.64 UR6, c[0x0][0x650] ;  /* 0x0001940000067ab9 */ /* 0x000fe20000000a00 */
[----:B------:R-:W-:Y:S01]  /*e6b0*/  IMAD.MOV.U32 R19, RZ, RZ, R2 ;  /* 0x000000ffff137224 */ /* 0x000fe200078e0002 */
[----:B------:R-:W-:Y:S01]  /*e6c0*/  ISETP.GE.U32.AND P0, PT, R2, UR6, PT ;  /* 0x0000000602007c0c */ /* 0x000fe2000bf06070 */
[----:B------:R-:W-:Y:S02]  /*e6d0*/  IMAD.IADD R22, R3, 0x1, R5 ;  /* 0x0000000103167824 */ /* 0x000fe400078e0205 */
[----:B------:R-:W-:-:S03]  /*e6e0*/  IMAD.MOV.U32 R2, RZ, RZ, -0x1 ;  /* 0xffffffffff027424 */ /* 0x000fc600078e00ff */
[----:B------:R0:W-:Y:S01]  /*e6f0*/  STL [R1+0x80], R22 ;  /* 0x0000801601007387 */ /* 0x0001e20000100800 */
[----:B------:R-:W-:-:S03]  /*e700*/  ISETP.GE.U32.AND.EX P0, PT, R22, UR7, PT, P0 ;  /* 0x0000000716007c0c */ /* 0x000fc6000bf06100 */
[----:B------:R0:W-:Y:S04]  /*e710*/  STL [R1+0x84], R19 ;  /* 0x0000841301007387 */ /* 0x0001e80000100800 */
[----:B------:R0:W-:Y:S06]  /*e720*/  STL [R1+0x88], R2 ;  /* 0x0000880201007387 */ /* 0x0001ec0000100800 */
[----:B------:R-:W-:Y:S05]  /*e730*/  @P0 BRA `(.L_x_297) ;  /* 0x00000004006c0947 */ /* 0x000fea0003800000 */
[----:B------:R-:W2:Y:S01]  /*e740*/  S2R R14, SR_CTAID.X ;  /* 0x00000000000e7919 */ /* 0x000ea20000002500 */
[----:B------:R-:W5:Y:S01]  /*e750*/  LDC.64 R8, c[0x0][0x628] ;  /* 0x00018a00ff087b82 */ /* 0x000f620000000a00 */
[----:B------:R-:W-:Y:S01]  /*e760*/  ULDC UR6, c[0x0][0x150] ;  /* 0x0000540000067ab9 */ /* 0x000fe20000000800 */
[----:B------:R-:W-:Y:S01]  /*e770*/  IMAD.MOV.U32 R6, RZ, RZ, R19 ;  /* 0x000000ffff067224 */ /* 0x000fe200078e0013 */
[----:B------:R-:W0:Y:S01]  /*e780*/  S2R R16, SR_CTAID.Y ;  /* 0x0000000000107919 */ /* 0x000e220000002600 */
[----:B------:R-:W-:-:S04]  /*e790*/  IMAD.MOV.U32 R7, RZ, RZ, R22 ;  /* 0x000000ffff077224 */ /* 0x000fc800078e0016 */
[----:B------:R-:W0:Y:S08]  /*e7a0*/  LDC R17, c[0x0][0x144] ;  /* 0x00005100ff117b82 */ /* 0x000e300000000800 */
[----:B------:R-:W0:Y:S08]  /*e7b0*/  LDC R10, c[0x0][0x630] ;  /* 0x00018c00ff0a7b82 */ /* 0x000e300000000800 */
[----:B------:R-:W0:Y:S01]  /*e7c0*/  LDC.64 R12, c[0x0][0x620] ;  /* 0x00018800ff0c7b82 */ /* 0x000e220000000a00 */
[----:B-----5:R-:W-:-:S04]  /*e7d0*/  ISETP.NE.U32.AND P0, PT, R8, RZ, PT ;  /* 0x000000ff0800720c */ /* 0x020fc80003f05070 */
[----:B------:R-:W-:Y:S02]  /*e7e0*/  ISETP.NE.AND.EX P0, PT, R9, RZ, PT, P0 ;  /* 0x000000ff0900720c */ /* 0x000fe40003f05300 */
[----:B--2---:R-:W-:-:S05]  /*e7f0*/  I2FP.F32.U32 R0, R14 ;  /* 0x0000000e00007245 */ /* 0x004fca0000201000 */
[----:B------:R-:W-:-:S04]  /*e800*/  FMUL R0, R0, UR6 ;  /* 0x0000000600007c20 */ /* 0x000fc80008400000 */
[----:B------:R2:W0:Y:S02]  /*e810*/  F2I.U32.TRUNC.NTZ R15, R0 ;  /* 0x00000000000f7305 */ /* 0x000424000020f000 */
[----:B------:R-:W-:Y:S05]  /*e820*/  @!P0 BRA `(.L_x_298) ;  /* 0x0000000000288947 */ /* 0x000fea0003800000 */
[----:B--2---:R-:W2:Y:S02]  /*e830*/  LDC R0, c[0x0][0x634] ;  /* 0x00018d00ff007b82 */ /* 0x004ea40000000800 */
[----:B--2---:R-:W-:-:S05]  /*e840*/  IADD3 R7, P0, R19, R0, RZ ;  /* 0x0000000013077210 */ /* 0x004fca0007f1e0ff */
[----:B------:R-:W-:-:S04]  /*e850*/  IMAD.X R11, RZ, RZ, R22, P0 ;  /* 0x000000ffff0b7224 */ /* 0x000fc800000e0616 */
[----:B0-----:R-:W-:-:S04]  /*e860*/  IMAD.WIDE.U32 R2, R11, R8, RZ ;  /* 0x000000080b027225 */ /* 0x001fc800078e00ff */
[----:B------:R-:W-:-:S04]  /*e870*/  IMAD.WIDE.U32 R4, P0, R7, R9, R2 ;  /* 0x0000000907047225 */ /* 0x000fc80007800002 */
[----:B------:R-:W-:-:S04]  /*e880*/  IMAD.WIDE.U32 R2, R7, R8, RZ ;  /* 0x0000000807027225 */ /* 0x000fc800078e00ff */
[----:B------:R-:W-:Y:S01]  /*e890*/  IMAD.X R7, RZ, RZ, RZ, P0 ;  /* 0x000000ffff077224 */ /* 0x000fe200000e06ff */
[----:B------:R-:W-:Y:S01]  /*e8a0*/  IADD3 RZ, P0, R3, R4, RZ ;  /* 0x0000000403ff7210 */ /* 0x000fe20007f1e0ff */
[----:B------:R-:W-:-:S04]  /*e8b0*/  IMAD.MOV.U32 R6, RZ, RZ, R5 ;  /* 0x000000ffff067224 */ /* 0x000fc800078e0005 */
[----:B------:R-:W-:-:S08]  /*e8c0*/  IMAD.WIDE.U32.X R6, R11, R9, R6, P0 ;  /* 0x000000090b067225 */ /* 0x000fd000000e0406 */
.L_x_298:
[-CC-:B0-----:R-:W-:Y:S01]  /*e8d0*/  SHF.R.U64 R24, R6, R10.reuse, R7.reuse ;  /* 0x0000000a06187219 */ /* 0x181fe20000001207 */
[----:B------:R-:W0:Y:S01]  /*e8e0*/  LDC.64 R20, c[0x0][0x640] ;  /* 0x00019000ff147b82 */ /* 0x000e220000000a00 */
[----:B--2---:R-:W-:Y:S01]  /*e8f0*/  SHF.R.U32.HI R0, RZ, R10, R7 ;  /* 0x0000000aff007219 */ /* 0x004fe20000011607 */
[----:B------:R-:W-:Y:S01]  /*e900*/  IMAD.MOV.U32 R2, RZ, RZ, R19 ;  /* 0x000000ffff027224 */ /* 0x000fe200078e0013 */
[----:B------:R-:W-:Y:S01]  /*e910*/  IADD3 R5, P0, RZ, -R24, RZ ;  /* 0x80000018ff057210 */ /* 0x000fe20007f1e0ff */
[----:B------:R-:W-:Y:S01]  /*e920*/  IMAD.MOV R15, RZ, RZ, -R15 ;  /* 0x000000ffff0f7224 */ /* 0x000fe200078e0a0f */
[----:B------:R-:W-:Y:S01]  /*e930*/  ULDC UR6, c[0x0][0x154] ;  /* 0x0000550000067ab9 */ /* 0x000fe20000000800 */
[----:B------:R-:W-:Y:S02]  /*e940*/  IMAD.MOV.U32 R7, RZ, RZ, 0x1 ;  /* 0x00000001ff077424 */ /* 0x000fe400078e00ff */
[----:B------:R-:W2:Y:S01]  /*e950*/  LDC R4, c[0x0][0x618] ;  /* 0x00018600ff047b82 */ /* 0x000ea20000000800 */
[----:B------:R-:W-:-:S02]  /*e960*/  IMAD.X R3, RZ, RZ, ~R0, P0 ;  /* 0x000000ffff037224 */ /* 0x000fc400000e0e00 */
[----:B------:R-:W-:Y:S02]  /*e970*/  IMAD R15, R17, R15, R14 ;  /* 0x0000000f110f7224 */ /* 0x000fe400078e020e */
[-C--:B------:R-:W-:Y:S02]  /*e980*/  IMAD R0, R3, R12.reuse, RZ ;  /* 0x0000000c03007224 */ /* 0x080fe400078e02ff */
[----:B------:R-:W-:Y:S01]  /*e990*/  IMAD.MOV.U32 R3, RZ, RZ, R22 ;  /* 0x000000ffff037224 */ /* 0x000fe200078e0016 */
[----:B------:R-:W5:Y:S01]  /*e9a0*/  LDC R6, c[0x0][0x608] ;  /* 0x00018200ff067b82 */ /* 0x000f620000000800 */
[----:B------:R-:W-:-:S04]  /*e9b0*/  IMAD.WIDE.U32 R2, R5, R12, R2 ;  /* 0x0000000c05027225 */ /* 0x000fc800078e0002 */
[----:B------:R-:W-:-:S03]  /*e9c0*/  IMAD R5, R5, R13, R0 ;  /* 0x0000000d05057224 */ /* 0x000fc600078e0200 */
[----:B------:R-:W1:Y:S01]  /*e9d0*/  LDC R18, c[0x0][0x658] ;  /* 0x00019600ff127b82 */ /* 0x000e620000000800 */
[----:B------:R-:W-:Y:S01]  /*e9e0*/  I2FP.F32.U32 R0, R16 ;  /* 0x0000001000007245 */ /* 0x000fe20000201000 */
[----:B------:R-:W-:Y:S01]  /*e9f0*/  IMAD.IADD R3, R3, 0x1, R5 ;  /* 0x0000000103037824 */ /* 0x000fe200078e0205 */
[----:B0-----:R-:W-:Y:S01]  /*ea00*/  ISETP.NE.U32.AND P0, PT, R20, RZ, PT ;  /* 0x000000ff1400720c */ /* 0x001fe20003f05070 */
[----:B------:R-:W-:Y:S02]  /*ea10*/  IMAD.MOV.U32 R5, RZ, RZ, -0x1 ;  /* 0xffffffffff057424 */ /* 0x000fe400078e00ff */
[----:B------:R-:W-:Y:S02]  /*ea20*/  FMUL R0, R0, UR6 ;  /* 0x0000000600007c20 */ /* 0x000fe40008400000 */
[----:B------:R-:W0:Y:S01]  /*ea30*/  LDC R13, c[0x0][0x148] ;  /* 0x00005200ff0d7b82 */ /* 0x000e220000000800 */
[----:B--2---:R-:W-:Y:S01]  /*ea40*/  SHF.R.U64 R10, R2, R4, R3 ;  /* 0x00000004020a7219 */ /* 0x004fe20000001203 */
[----:B------:R2:W0:Y:S01]  /*ea50*/  F2I.U32.TRUNC.NTZ R12, R0 ;  /* 0x00000000000c7305 */ /* 0x000422000020f000 */
[----:B------:R-:W-:-:S02]  /*ea60*/  ISETP.NE.AND.EX P0, PT, R21, RZ, PT, P0 ;  /* 0x000000ff1500720c */ /* 0x000fc40003f05300 */
[----:B------:R-:W-:-:S03]  /*ea70*/  SHF.R.U32.HI R3, RZ, R4, R3 ;  /* 0x00000004ff037219 */ /* 0x000fc60000011603 */
[----:B------:R-:W0:Y:S01]  /*ea80*/  LDC R14, c[0x0][0x600] ;  /* 0x00018000ff0e7b82 */ /* 0x000e220000000800 */
[-CC-:B-----5:R-:W-:Y:S02]  /*ea90*/  SHF.R.U64 R8, R10, R6.reuse, R3.reuse ;  /* 0x000000060a087219 */ /* 0x1a0fe40000001203 */
[----:B------:R-:W-:-:S05]  /*eaa0*/  SHF.R.U32.HI R3, RZ, R6, R3 ;  /* 0x00000006ff037219 */ /* 0x000fca0000011603 */
[----:B------:R-:W0:Y:S01]  /*eab0*/  LDC R19, c[0x0][0x648] ;  /* 0x00019200ff137b82 */ /* 0x000e220000000800 */
[-CC-:B-1----:R-:W-:Y:S02]  /*eac0*/  SHF.R.U64 R11, R8, R18.reuse, R3.reuse ;  /* 0x00000012080b7219 */ /* 0x182fe40000001203 */
[-C--:B------:R-:W-:Y:S02]  /*ead0*/  SHF.L.U32 R5, R5, R18.reuse, RZ ;  /* 0x0000001205057219 */ /* 0x080fe400000006ff */
[-C--:B------:R-:W-:Y:S01]  /*eae0*/  SHF.R.U32.HI R3, RZ, R18.reuse, R3 ;  /* 0x00000012ff037219 */ /* 0x080fe20000011603 */
[----:B------:R-:W-:Y:S01]  /*eaf0*/  IMAD.MOV.U32 R2, RZ, RZ, R11 ;  /* 0x000000ffff027224 */ /* 0x000fe200078e000b */
[----:B------:R-:W-:Y:S01]  /*eb00*/  SHF.L.U32 R34, R7, R18, RZ ;  /* 0x0000001207227219 */ /* 0x000fe200000006ff */
[----:B------:R-:W1:Y:S01]  /*eb10*/  LDC R22, c[0x0][0x638] ;  /* 0x00018e00ff167b82 */ /* 0x000e620000000800 */
[----:B------:R-:W-:-:S07]  /*eb20*/  LOP3.LUT R17, RZ, R5, RZ, 0x33, !PT ;  /* 0x00000005ff117212 */ /* 0x000fce00078e33ff */
[----:B------:R-:W0:Y:S01]  /*eb30*/  LDC R23, c[0x0][0x610] ;  /* 0x00018400ff177b82 */ /* 0x000e220000000800 */
[----:B--2---:R-:W-:Y:S05]  /*eb40*/  @!P0 BRA `(.L_x_299) ;  /* 0x0000000000288947 */ /* 0x004fea0003800000 */
[----:B------:R-:W2:Y:S02]  /*eb50*/  LDC R0, c[0x0][0x64c] ;  /* 0x00019300ff007b82 */ /* 0x000ea40000000800 */
[----:B--2---:R-:W-:-:S05]  /*eb60*/  IADD3 R7, P0, R11, R0, RZ ;  /* 0x000000000b077210 */ /* 0x004fca0007f1e0ff */
        /* <DEDUP_REMOVED lines=8> */
.L_x_299:
[----:B0-----:R-:W-:Y:S01]  /*ebf0*/  SHF.R.U64 R0, R2, R19, R3 ;  /* 0x0000001302007219 */ /* 0x001fe20000001203 */
[----:B------:R-:W-:Y:S01]  /*ec00*/  VIADD R3, R14, 0xffffffff ;  /* 0xffffffff0e037836 */ /* 0x000fe20000000000 */
[----:B------:R-:W-:Y:S01]  /*ec10*/  LOP3.LUT R5, R8, R17, RZ, 0xc0, !PT ;  /* 0x0000001108057212 */ /* 0x000fe200078ec0ff */
[----:B------:R-:W-:Y:S01]  /*ec20*/  IMAD.MOV R12, RZ, RZ, -R12 ;  /* 0x000000ffff0c7224 */ /* 0x000fe200078e0a0c */
[----:B------:R-:W-:Y:S01]  /*ec30*/  R2UR UR22, R24 ;  /* 0x00000000181672ca */ /* 0x000fe200000e0000 */
[----:B------:R-:W-:Y:S01]  /*ec40*/  IMAD.MOV R2, RZ, RZ, -R0 ;  /* 0x000000ffff027224 */ /* 0x000fe200078e0a00 */
[----:B------:R-:W-:Y:S01]  /*ec50*/  LOP3.LUT R3, R10, R3, RZ, 0xc0, !PT ;  /* 0x000000030a037212 */ /* 0x000fe200078ec0ff */
[----:B------:R-:W-:Y:S02]  /*ec60*/  IMAD R34, R34, R0, R5 ;  /* 0x0000000022227224 */ /* 0x000fe400078e0205 */
[----:B------:R-:W-:Y:S02]  /*ec70*/  @P2 IMAD R15, R13, R12, R16 ;  /* 0x0000000c0d0f2224 */ /* 0x000fe400078e0210 */
[----:B-1----:R-:W-:-:S02]  /*ec80*/  IMAD R0, R2, R22, R11 ;  /* 0x0000001602007224 */ /* 0x002fc400078e020b */
[----:B------:R-:W-:Y:S02]  /*ec90*/  IMAD R34, R34, R23, R15 ;  /* 0x0000001722227224 */ /* 0x000fe400078e020f */
[----:B------:R-:W-:Y:S02]  /*eca0*/  IMAD R3, R0, R14, R3 ;  /* 0x0000000e00037224 */ /* 0x000fe400078e0203 */
[----:B------:R-:W-:-:S03]  /*ecb0*/  IMAD.MOV.U32 R0, RZ, RZ, 0x1 ;  /* 0x00000001ff007424 */ /* 0x000fc600078e00ff */
[----:B------:R-:W-:Y:S02]  /*ecc0*/  SEL R2, R3, R34, !P2 ;  /* 0x0000002203027207 */ /* 0x000fe40005000000 */
[----:B------:R-:W-:-:S03]  /*ecd0*/  SEL R34, R34, R3, !P2 ;  /* 0x0000000322227207 */ /* 0x000fc60005000000 */
[----:B------:R2:W-:Y:S04]  /*ece0*/  STL [R1+0x88], R2 ;  /* 0x0000880201007387 */ /* 0x0005e80000100800 */
.L_x_297:
[----:B------:R0:W-:Y:S01]  /*ecf0*/  STL [R1+0x8c], R34 ;  /* 0x00008c2201007387 */ /* 0x0001e20000100800 */
[----:B------:R-:W-:-:S13]  /*ed00*/  LOP3.LUT P0, RZ, R0, 0xff, RZ, 0xc0, !PT ;  /* 0x000000ff00ff7812 */ /* 0x000fda000780c0ff */
[----:B0-----:R-:W-:Y:S05]  /*ed10*/  @P0 BRA `(.L_x_300) ;  /* 0xffffff2400b00947 */ /* 0x001fea000383ffff */
[----:B------:R-:W-:Y:S05]  /*ed20*/  EXIT ;  /* 0x000000000000794d */ /* 0x000fea0003800000 */
.L_x_8:
[----:B------:R-:W2:Y:S01]  /*ed30*/  LDL R22, [R1+0x84] ;  /* 0x0000840001167983 */ /* 0x000ea20000100800 */
[----:B------:R-:W-:-:S03]  /*ed40*/  ULDC.64 UR4, c[0x0][0x650] ;  /* 0x0001940000047ab9 */ /* 0x000fc60000000a00 */
[----:B0-----:R-:W3:Y:S01]  /*ed50*/  LDL R23, [R1+0x80] ;  /* 0x0000800001177983 */ /* 0x001ee20000100800 */
[----:B------:R-:W-:Y:S01]  /*ed60*/  PRMT R4, RZ, 0x7610, R4 ;  /* 0x00007610ff047816 */ /* 0x000fe20000000004 */
[----:B------:R-:W-:Y:S02]  /*ed70*/  IMAD.MOV.U32 R5, RZ, RZ, -0x1 ;  /* 0xffffffffff057424 */ /* 0x000fe400078e00ff */
[----:B------:R-:W-:Y:S02]  /*ed80*/  IMAD.MOV.U32 R7, RZ, RZ, -0x1 ;  /* 0xffffffffff077424 */ /* 0x000fe400078e00ff */
[----:B------:R-:W-:Y:S01]  /*ed90*/  IMAD.MOV.U32 R6, RZ, RZ, -0x1 ;  /* 0xffffffffff067424 */ /* 0x000fe200078e00ff */
[----:B--2---:R-:W-:-:S04]  /*eda0*/  ISETP.GE.U32.AND P0, PT, R22, UR4, PT ;  /* 0x0000000416007c0c */ /* 0x004fc8000bf06070 */
[----:B---3--:R-:W-:-:S13]  /*edb0*/  ISETP.GE.U32.AND.EX P0, PT, R23, UR5, PT, P0 ;  /* 0x0000000517007c0c */ /* 0x008fda000bf06100 */
[----:B------:R-:W-:Y:S05]  /*edc0*/  @P0 BRA `(.L_x_301) ;  /* 0x00000004002c0947 */ /* 0x000fea0003800000 */
[----:B------:R-:W0:Y:S01]  /*edd0*/  LDC.64 R14, c[0x0][0x628] ;  /* 0x00018a00ff0e7b82 */ /* 0x000e220000000a00 */
[----:B------:R-:W-:Y:S02]  /*ede0*/  IMAD.MOV.U32 R8, RZ, RZ, R22 ;  /* 0x000000ffff087224 */ /* 0x000fe400078e0016 */
[----:B------:R-:W-:-:S05]  /*edf0*/  IMAD.MOV.U32 R9, RZ, RZ, R23 ;  /* 0x000000ffff097224 */ /* 0x000fca00078e0017 */
[----:B------:R-:W1:Y:S08]  /*ee00*/  LDC R10, c[0x0][0x630] ;  /* 0x00018c00ff0a7b82 */ /* 0x000e700000000800 */
[----:B------:R-:W2:Y:S01]  /*ee10*/  LDC.64 R16, c[0x0][0x620] ;  /* 0x00018800ff107b82 */ /* 0x000ea20000000a00 */
[----:B0-----:R-:W-:-:S04]  /*ee20*/  ISETP.NE.U32.AND P0, PT, R14, RZ, PT ;  /* 0x000000ff0e00720c */ /* 0x001fc80003f05070 */
[----:B------:R-:W-:-:S13]  /*ee30*/  ISETP.NE.AND.EX P0, PT, R15, RZ, PT, P0 ;  /* 0x000000ff0f00720c */ /* 0x000fda0003f05300 */
[----:B-12---:R-:W-:Y:S05]  /*ee40*/  @!P0 BRA `(.L_x_302) ;  /* 0x0000000000288947 */ /* 0x006fea0003800000 */
[----:B------:R-:W0:Y:S02]  /*ee50*/  LDC R4, c[0x0][0x634] ;  /* 0x00018d00ff047b82 */ /* 0x000e240000000800 */
[----:B0-----:R-:W-:-:S05]  /*ee60*/  IADD3 R9, P0, R22, R4, RZ ;  /* 0x0000000416097210 */ /* 0x001fca0007f1e0ff */
        /* <DEDUP_REMOVED lines=8> */
.L_x_302:
[----:B------:R-:W0:Y:S01]  /*eef0*/  LDC.64 R20, c[0x0][0x640] ;  /* 0x00019000ff147b82 */ /* 0x000e220000000a00 */
[-CC-:B------:R-:W-:Y:S02]  /*ef00*/  SHF.R.U64 R14, R8, R10.reuse, R9.reuse ;  /* 0x0000000a080e7219 */ /* 0x180fe40000001209 */
[----:B------:R-:W-:Y:S02]  /*ef10*/  SHF.R.U32.HI R4, RZ, R10, R9 ;  /* 0x0000000aff047219 */ /* 0x000fe40000011609 */
[----:B------:R-:W-:-:S03]  /*ef20*/  IADD3 R7, P0, RZ, -R14, RZ ;  /* 0x8000000eff077210 */ /* 0x000fc60007f1e0ff */
[----:B------:R-:W1:Y:S02]  /*ef30*/  LDC R8, c[0x0][0x618] ;  /* 0x00018600ff087b82 */ /* 0x000e640000000800 */
[----:B------:R-:W-:Y:S02]  /*ef40*/  IMAD.X R5, RZ, RZ, ~R4, P0 ;  /* 0x000000ffff057224 */ /* 0x000fe400000e0e04 */
[----:B------:R-:W-:Y:S02]  /*ef50*/  IMAD.MOV.U32 R4, RZ, RZ, R22 ;  /* 0x000000ffff047224 */ /* 0x000fe400078e0016 */
[-C--:B------:R-:W-:Y:S02]  /*ef60*/  IMAD R6, R5, R16.reuse, RZ ;  /* 0x0000001005067224 */ /* 0x080fe400078e02ff */
[----:B------:R-:W2:Y:S01]  /*ef70*/  LDC R18, c[0x0][0x608] ;  /* 0x00018200ff127b82 */ /* 0x000ea20000000800 */
[----:B------:R-:W-:Y:S02]  /*ef80*/  IMAD.MOV.U32 R5, RZ, RZ, R23 ;  /* 0x000000ffff057224 */ /* 0x000fe400078e0017 */
[----:B------:R-:W-:-:S05]  /*ef90*/  IMAD.WIDE.U32 R4, R7, R16, R4 ;  /* 0x0000001007047225 */ /* 0x000fca00078e0004 */
[----:B------:R-:W3:Y:S01]  /*efa0*/  LDC R19, c[0x0][0x658] ;  /* 0x00019600ff137b82 */ /* 0x000ee20000000800 */
[----:B------:R-:W-:Y:S01]  /*efb0*/  IMAD R7, R7, R17, R6 ;  /* 0x0000001107077224 */ /* 0x000fe200078e0206 */
[----:B0-----:R-:W-:Y:S01]  /*efc0*/  ISETP.NE.U32.AND P0, PT, R20, RZ, PT ;  /* 0x000000ff1400720c */ /* 0x001fe20003f05070 */
[----:B------:R-:W-:Y:S02]  /*efd0*/  IMAD.MOV.U32 R6, RZ, RZ, -0x1 ;  /* 0xffffffffff067424 */ /* 0x000fe400078e00ff */
[----:B------:R-:W-:Y:S01]  /*efe0*/  IMAD.IADD R5, R5, 0x1, R7 ;  /* 0x0000000105057824 */ /* 0x000fe200078e0207 */
[----:B------:R-:W-:Y:S02]  /*eff0*/  ISETP.NE.AND.EX P0, PT, R21, RZ, PT, P0 ;  /* 0x000000ff1500720c */ /* 0x000fe40003f05300 */
[----:B------:R-:W0:Y:S02]  /*f000*/  LDC R17, c[0x0][0x600] ;  /* 0x00018000ff117b82 */ /* 0x000e240000000800 */
[----:B-1----:R-:W-:-:S02]  /*f010*/  SHF.R.U64 R10, R4, R8, R5 ;  /* 0x00000008040a7219 */ /* 0x002fc40000001205 */
[----:B------:R-:W-:-:S04]  /*f020*/  SHF.R.U32.HI R5, RZ, R8, R5 ;  /* 0x00000008ff057219 */ /* 0x000fc80000011605 */
[----:B------:R-:W1:Y:S01]  /*f030*/  LDC R22, c[0x0][0x648] ;  /* 0x00019200ff167b82 */ /* 0x000e620000000800 */
[-CC-:B--2---:R-:W-:Y:S02]  /*f040*/  SHF.R.U64 R15, R10, R18.reuse, R5.reuse ;  /* 0x000000120a0f7219 */ /* 0x184fe40000001205 */
[----:B------:R-:W-:Y:S01]  /*f050*/  SHF.R.U32.HI R4, RZ, R18, R5 ;  /* 0x00000012ff047219 */ /* 0x000fe20000011605 */
[----:B------:R-:W-:-:S04]  /*f060*/  IMAD.MOV.U32 R18, RZ, RZ, 0x1 ;  /* 0x00000001ff127424 */ /* 0x000fc800078e00ff */
[----:B------:R-:W2:Y:S01]  /*f070*/  LDC R23, c[0x0][0x638] ;  /* 0x00018e00ff177b82 */ /* 0x000ea20000000800 */
[-CC-:B---3--:R-:W-:Y:S02]  /*f080*/  SHF.R.U64 R16, R15, R19.reuse, R4.reuse ;  /* 0x000000130f107219 */ /* 0x188fe40000001204 */
[-C--:B------:R-:W-:Y:S02]  /*f090*/  SHF.L.U32 R6, R6, R19.reuse, RZ ;  /* 0x0000001306067219 */ /* 0x080fe400000006ff */
[----:B------:R-:W-:Y:S01]  /*f0a0*/  SHF.R.U32.HI R5, RZ, R19, R4 ;  /* 0x00000013ff057219 */ /* 0x000fe20000011604 */
[----:B------:R-:W-:Y:S01]  /*f0b0*/  IMAD.MOV.U32 R4, RZ, RZ, R16 ;  /* 0x000000ffff047224 */ /* 0x000fe200078e0010 */
[----:B------:R-:W-:Y:S01]  /*f0c0*/  LOP3.LUT R24, RZ, R6, RZ, 0x33, !PT ;  /* 0x00000006ff187212 */ /* 0x000fe200078e33ff */
[----:B------:R-:W3:Y:S01]  /*f0d0*/  LDC R25, c[0x0][0x610] ;  /* 0x00018400ff197b82 */ /* 0x000ee20000000800 */
[----:B------:R-:W-:Y:S05]  /*f0e0*/  @!P0 BRA `(.L_x_303) ;  /* 0x0000000000288947 */ /* 0x000fea0003800000 */
        /* <DEDUP_REMOVED lines=10> */
.L_x_303:
[----:B-1----:R-:W-:Y:S01]  /*f190*/  SHF.R.U64 R4, R4, R22, R5 ;  /* 0x0000001604047219 */ /* 0x002fe20000001205 */
[----:B0-----:R-:W-:Y:S01]  /*f1a0*/  VIADD R7, R17, 0xffffffff ;  /* 0xffffffff11077836 */ /* 0x001fe20000000000 */
[----:B------:R-:W-:Y:S01]  /*f1b0*/  SHF.L.U32 R18, R18, R19, RZ ;  /* 0x0000001312127219 */ /* 0x000fe200000006ff */
[----:B------:R-:W-:Y:S01]  /*f1c0*/  @P2 IMAD R0, R11, R12, R2 ;  /* 0x0000000c0b002224 */ /* 0x000fe200078e0202 */
[----:B------:R-:W-:Y:S01]  /*f1d0*/  LOP3.LUT R3, R15, R24, RZ, 0xc0, !PT ;  /* 0x000000180f037212 */ /* 0x000fe200078ec0ff */
[----:B------:R-:W-:Y:S01]  /*f1e0*/  IMAD.MOV R5, RZ, RZ, -R4 ;  /* 0x000000ffff057224 */ /* 0x000fe200078e0a04 */
[----:B------:R-:W-:Y:S01]  /*f1f0*/  LOP3.LUT R7, R10, R7, RZ, 0xc0, !PT ;  /* 0x000000070a077212 */ /* 0x000fe200078ec0ff */
[----:B------:R-:W-:Y:S02]  /*f200*/  IMAD.MOV.U32 R6, RZ, RZ, R14 ;  /* 0x000000ffff067224 */ /* 0x000fe400078e000e */
[----:B------:R-:W-:Y:S02]  /*f210*/  IMAD R3, R18, R4, R3 ;  /* 0x0000000412037224 */ /* 0x000fe400078e0203 */
[----:B--2---:R-:W-:-:S02]  /*f220*/  IMAD R2, R5, R23, R16 ;  /* 0x0000001705027224 */ /* 0x004fc400078e0210 */
[----:B---3--:R-:W-:Y:S02]  /*f230*/  IMAD R0, R3, R25, R0 ;  /* 0x0000001903007224 */ /* 0x008fe400078e0200 */
[----:B------:R-:W-:Y:S02]  /*f240*/  IMAD R5, R2, R17, R7 ;  /* 0x0000001102057224 */ /* 0x000fe400078e0207 */
[----:B------:R-:W-:-:S03]  /*f250*/  IMAD.MOV.U32 R4, RZ, RZ, 0x1 ;  /* 0x00000001ff047424 */ /* 0x000fc600078e00ff */
[----:B------:R-:W-:Y:S02]  /*f260*/  SEL R7, R5, R0, !P2 ;  /* 0x0000000005077207 */ /* 0x000fe40005000000 */
[----:B------:R-:W-:-:S07]  /*f270*/  SEL R5, R0, R5, !P2 ;  /* 0x0000000500057207 */ /* 0x000fce0005000000 */
.L_x_301:
[----:B------:R-:W-:-:S08]  /*f280*/  NOP ;  /* 0x0000000000007918 */ /* 0x000fd00000000000 */
[----:B------:R-:W0:-:S00]  /*f290*/  USETMAXREG.DEALLOC.CTAPOOL 0x28 ;  /* 0x00000028000079c8 */ /* 0x000e0000080e0500 */
[----:B------:R-:W-:-:S13]  /*f2a0*/  ISETP.NE.AND P0, PT, RZ, UR8, PT ;  /* 0x00000008ff007c0c */ /* 0x000fda000bf05270 */
[----:B------:R-:W-:Y:S05]  /*f2b0*/  @P0 EXIT ;  /* 0x000000000000094d */ /* 0x000fea0003800000 */
[----:B0-----:R-:W-:Y:S01]  /*f2c0*/  LOP3.LUT P0, RZ, R4, 0xff, RZ, 0xc0, !PT ;  /* 0x000000ff04ff7812 */ /* 0x001fe2000780c0ff */
[----:B------:R-:W-:Y:S02]  /*f2d0*/  IMAD.MOV.U32 R9, RZ, RZ, 0x1 ;  /* 0x00000001ff097424 */ /* 0x000fe400078e00ff */
[----:B------:R-:W-:-:S10]  /*f2e0*/  IMAD.MOV.U32 R10, RZ, RZ, RZ ;  /* 0x000000ffff0a7224 */ /* 0x000fd400078e00ff */
[----:B------:R-:W-:Y:S05]  /*f2f0*/  @!P0 BRA `(.L_x_304) ;  /* 0x0000000c00608947 */ /* 0x000fea0003800000 */
[----:B------:R-:W0:Y:S01]  /*f300*/  S2R R0, SR_CgaCtaId ;  /* 0x0000000000007919 */ /* 0x000e220000008800 */
[----:B------:R-:W-:Y:S01]  /*f310*/  ULDC UR4, c[0x0][0x28c] ;  /* 0x0000a30000047ab9 */ /* 0x000fe20000000800 */
[----:B------:R-:W-:Y:S01]  /*f320*/  ULDC UR6, c[0x0][0x658] ;  /* 0x0001960000067ab9 */ /* 0x000fe20000000800 */
[----:B------:R-:W-:Y:S01]  /*f330*/  UIADD3 UR10, UR4, 0x3f, URZ ;  /* 0x0000003f040a7890 */ /* 0x000fe2000fffe03f */
[----:B------:R-:W-:Y:S01]  /*f340*/  BSSY B0, `(.L_x_304) ;  /* 0x00000d3000007945 */ /* 0x000fe20003800000 */
[----:B------:R-:W-:Y:S01]  /*f350*/  UMOV UR7, 0xffffffff ;  /* 0xffffffff00077882 */ /* 0x000fe20000000000 */
[----:B------:R-:W-:Y:S01]  /*f360*/  ULDC UR5, c[0x0][0x600] ;  /* 0x0001800000057ab9 */ /* 0x000fe20000000800 */
[----:B------:R-:W-:Y:S01]  /*f370*/  UMOV UR9, 0x1 ;  /* 0x0000000100097882 */ /* 0x000fe20000000000 */
[----:B------:R-:W-:Y:S01]  /*f380*/  USHF.L.U32 UR7, UR7, UR6, URZ ;  /* 0x0000000607077299 */ /* 0x000fe2000800063f */
[----:B------:R-:W-:Y:S01]  /*f390*/  IMAD.MOV.U32 R12, RZ, RZ, 0x1 ;  /* 0x00000001ff0c7424 */ /* 0x000fe200078e00ff */
[----:B------:R-:W-:Y:S01]  /*f3a0*/  UIADD3 UR4, UR5, -0x1, URZ ;  /* 0xffffffff05047890 */ /* 0x000fe2000fffe03f */
[----:B------:R-:W-:Y:S01]  /*f3b0*/  IMAD.MOV.U32 R9, RZ, RZ, 0x1 ;  /* 0x00000001ff097424 */ /* 0x000fe200078e00ff */
[----:B------:R-:W-:Y:S01]  /*f3c0*/  USHF.R.S32.HI UR11, URZ, 0x1f, UR10 ;  /* 0x0000001f3f0b7899 */ /* 0x000fe2000801140a */
[----:B------:R-:W-:Y:S01]  /*f3d0*/  IMAD.MOV.U32 R10, RZ, RZ, RZ ;  /* 0x000000ffff0a7224 */ /* 0x000fe200078e00ff */
[----:B------:R-:W-:Y:S01]  /*f3e0*/  ULDC UR8, c[0x0][0xc] ;  /* 0x0000030000087ab9 */ /* 0x000fe20000000800 */
[----:B------:R-:W-:-:S02]  /*f3f0*/  USHF.L.U32 UR5, UR9, UR6, URZ ;  /* 0x0000000609057299 */ /* 0x000fc4000800063f */
[----:B------:R-:W-:Y:S01]  /*f400*/  ULEA.HI UR11, UR11, UR10, URZ, 0x6 ;  /* 0x0000000a0b0b7291 */ /* 0x000fe2000f8f303f */
[----:B------:R-:W-:Y:S01]  /*f410*/  ULDC UR9, c[0x0][0x10] ;  /* 0x0000040000097ab9 */ /* 0x000fe20000000800 */
[----:B------:R-:W-:Y:S02]  /*f420*/  ULOP3.LUT UR6, URZ, UR7, URZ, 0x33, !UPT ;  /* 0x000000073f067292 */ /* 0x000fe4000f8e333f */
[----:B------:R-:W-:Y:S01]  /*f430*/  UIMAD.WIDE.U32 UR8, UR8, UR9, URZ ;  /* 0x00000009080872a5 */ /* 0x000fe2000f8e003f */
[----:B------:R-:W-:Y:S01]  /*f440*/  ULDC UR7, c[0x0][0x14] ;  /* 0x0000050000077ab9 */ /* 0x000fe20000000800 */
[----:B------:R-:W-:Y:S02]  /*f450*/  USHF.R.S32.HI UR20, URZ, 0x6, UR11 ;  /* 0x000000063f147899 */ /* 0x000fe4000801140b */
[----:B------:R-:W-:Y:S02]  /*f460*/  UIMAD.WIDE.U32 UR22, UR8, UR7, URZ ;  /* 0x00000007081672a5 */ /* 0x000fe4000f8e003f */
[----:B------:R-:W-:-:S02]  /*f470*/  UIMAD UR18, UR9, UR7, URZ ;  /* 0x00000007091272a4 */ /* 0x000fc4000f8e023f */
[----:B------:R-:W-:Y:S01]  /*f480*/  ULOP3.LUT UR26, UR13, 0x2, URZ, 0xfc, !UPT ;  /* 0x000000020d1a7892 */ /* 0x000fe2000f8efc3f */
[C---:B0-----:R-:W-:Y:S01]  /*f490*/  IMAD.SHL.U32 R8, R0.reuse, 0x40, RZ ;  /* 0x0000004000087824 */ /* 0x041fe200078e00ff */
[----:B------:R-:W-:Y:S01]  /*f4a0*/  UIADD3 UR18, UR23, UR18, URZ ;  /* 0x0000001217127290 */ /* 0x000fe2000fffe03f */
[----:B------:R-:W-:Y:S01]  /*f4b0*/  IMAD.SHL.U32 R0, R0, 0x1000, RZ ;  /* 0x0000100000007824 */ /* 0x000fe200078e00ff */
[----:B------:R-:W-:Y:S02]  /*f4c0*/  UIADD3 UR27, UR20, 0x1, URZ ;  /* 0x00000001141b7890 */ /* 0x000fe4000fffe03f */
[----:B------:R-:W-:Y:S01]  /*f4d0*/  LOP3.LUT R8, R8, 0xc0, RZ, 0xc0, !PT ;  /* 0x000000c008087812 */ /* 0x000fe200078ec0ff */
[----:B------:R-:W-:Y:S01]  /*f4e0*/  ULDC.64 UR24, c[0x0][0x198] ;  /* 0x0000660000187ab9 */ /* 0x000fe20000000a00 */
[----:B------:R-:W-:-:S08]  /*f4f0*/  LOP3.LUT R0, R0, 0x3000, RZ, 0xc0, !PT ;  /* 0x0000300000007812 */ /* 0x000fd000078ec0ff */
.L_x_315:
[----:B------:R-:W-:-:S03]  /*f500*/  UMOV UR7, 0xffffffff ;  /* 0xffffffff00077882 */ /* 0x000fc60000000000 */
[----:B------:R-:W-:Y:S05]  /*f510*/  BRA.DIV UR7, `(.L_x_305) ;  /* 0x0000001207887947 */ /* 0x000fea000b800000 */
[----:B------:R-:W-:-:S13]  /*f520*/  ELECT P0, URZ, PT ;  /* 0x00000000003f782f */ /* 0x000fda0003800000 */
.L_x_331:
[----:B------:R-:W0:Y:S01]  /*f530*/  LDC R2, c[0x0][0x28c] ;  /* 0x0000a300ff027b82 */ /* 0x000e220000000800 */
[----:B------:R-:W-:Y:S01]  /*f540*/  BSSY B1, `(.L_x_306) ;  /* 0x000003a000017945 */ /* 0x000fe20003800000 */
[----:B0-----:R-:W-:-:S13]  /*f550*/  ISETP.LT.OR P0, PT, R2, 0x1, !P0 ;  /* 0x000000010200780c */ /* 0x001fda0004701670 */
[----:B------:R-:W-:Y:S05]  /*f560*/  @P0 BRA `(.L_x_307) ;  /* 0x0000000000dc0947 */ /* 0x000fea0003800000 */
[----:B------:R-:W-:Y:S02]  /*f570*/  IMAD.SHL.U32 R11, R5, 0x80, RZ ;  /* 0x00000080050b7824 */ /* 0x000fe400078e00ff */
[----:B------:R-:W-:Y:S02]  /*f580*/  IMAD R7, R7, 0x100, R8 ;  /* 0x0000010007077824 */ /* 0x000fe400078e0208 */
[----:B------:R-:W-:Y:S02]  /*f590*/  IMAD.MOV.U32 R15, RZ, RZ, RZ ;  /* 0x000000ffff0f7224 */ /* 0x000fe400078e00ff */
[----:B------:R-:W-:Y:S02]  /*f5a0*/  IMAD.U32 R16, RZ, RZ, UR27 ;  /* 0x0000001bff107e24 */ /* 0x000fe4000f8e00ff */
[----:B------:R-:W-:Y:S02]  /*f5b0*/  IMAD.MOV.U32 R2, RZ, RZ, R9 ;  /* 0x000000ffff027224 */ /* 0x000fe400078e0009 */
[----:B------:R-:W-:-:S07]  /*f5c0*/  IMAD.MOV.U32 R3, RZ, RZ, R10 ;  /* 0x000000ffff037224 */ /* 0x000fce00078e000a */
.L_x_310:
[----:B------:R-:W0:Y:S01]  /*f5d0*/  S2R R5, SR_CgaCtaId ;  /* 0x0000000000057919 */ /* 0x000e220000008800 */
[----:B------:R-:W-:Y:S01]  /*f5e0*/  MOV R4, 0x400 ;  /* 0x0000040000047802 */ /* 0x000fe20000000f00 */
[----:B------:R-:W1:Y:S03]  /*f5f0*/  S2R R17, SR_TID.X ;  /* 0x0000000000117919 */ /* 0x000e660000002100 */
[----:B0-----:R-:W-:Y:S02]  /*f600*/  LEA R14, R5, R4, 0x18 ;  /* 0x00000004050e7211 */ /* 0x001fe400078ec0ff */
[----:B------:R-:W-:Y:S02]  /*f610*/  SHF.L.U32 R4, R2, 0x1f, RZ ;  /* 0x0000001f02047819 */ /* 0x000fe400000006ff */
[----:B-1----:R-:W-:Y:S01]  /*f620*/  LOP3.LUT P1, RZ, R17, 0x7f, RZ, 0xc0, !PT ;  /* 0x0000007f11ff7812 */ /* 0x002fe2000782c0ff */
[----:B------:R-:W-:-:S04]  /*f630*/  IMAD R13, R3, 0x8, R14 ;  /* 0x00000008030d7824 */ /* 0x000fc800078e020e */
[----:B------:R-:W0:Y:S08]  /*f640*/  SYNCS.PHASECHK.TRANS64.TRYWAIT P0, [R13+URZ+0x48], R4 ;  /* 0x000048040d0075a7 */ /* 0x000e30000800017f */
[----:B------:R-:W1:Y:S01]  /*f650*/  @!P1 LDC R5, c[0x0][0x500] ;  /* 0x00014000ff059b82 */ /* 0x000e620000000800 */
[----:B0-----:R-:W-:Y:S05]  /*f660*/  @!P0 BRA `(.L_x_308) ;  /* 0x0000001000548947 */ /* 0x001fea0003800000 */
.L_x_332:
[----:B------:R-:W-:Y:S01]  /*f670*/  UPRMT UR7, UR26, 0x9910, URZ ;  /* 0x000099101a077896 */ /* 0x000fe2000800003f */
[----:B-1----:R1:W-:Y:S03]  /*f680*/  @!P1 SYNCS.ARRIVE.TRANS64 RZ, [R13+URZ], R5 ;  /* 0x000000050dff99a7 */ /* 0x0023e6000800003f */
[----:B------:R-:W-:-:S06]  /*f690*/  UISETP.NE.AND UP0, UPT, UR7, 0x2, UPT ;  /* 0x000000020700788c */ /* 0x000fcc000bf05270 */
[----:B------:R-:W-:-:S13]  /*f6a0*/  PLOP3.LUT P0, PT, PT, PT, UP0, 0x80, 0x0 ;  /* 0x000000000000781c */ /* 0x000fda0003f0f008 */
[----:B-1----:R-:W-:Y:S05]  /*f6b0*/  @P0 BRA `(.L_x_309) ;  /* 0x0000000000040947 */ /* 0x002fea0003800000 */
[----:B------:R-:W-:Y:S01]  /*f6c0*/  BPT.TRAP 0x1 ;  /* 0x000000040000795c */ /* 0x000fe20000300000 */
.L_x_309:
[C---:B0-----:R-:W-:Y:S01]  /*f6d0*/  IMAD R4, R3.reuse, 0x2000, R14 ;  /* 0x0000200003047824 */ /* 0x041fe200078e020e */
[----:B------:R-:W-:Y:S01]  /*f6e0*/  R2UR UR19, R14 ;  /* 0x000000000e1372ca */ /* 0x000fe200000e0000 */
[----:B------:R-:W-:Y:S01]  /*f6f0*/  IMAD R5, R3, 0x4000, R0 ;  /* 0x0000400003057824 */ /* 0x000fe200078e0200 */
[----:B------:R-:W-:Y:S01]  /*f700*/  R2UR UR9, R13 ;  /* 0x000000000d0972ca */ /* 0x000fe200000e0000 */
[----:B------:R-:W-:Y:S01]  /*f710*/  VIADD R16, R16, 0xffffffff ;  /* 0xffffffff10107836 */ /* 0x000fe20000000000 */
[----:B------:R-:W-:Y:S01]  /*f720*/  R2UR UR7, R4 ;  /* 0x00000000040772ca */ /* 0x000fe200000e0000 */
[----:B------:R-:W-:Y:S01]  /*f730*/  UIADD3 UR14, UP0, UR24, 0xf0, URZ ;  /* 0x000000f0180e7890 */ /* 0x000fe2000ff1e03f */
[----:B------:R-:W-:Y:S01]  /*f740*/  R2UR UR8, R5 ;  /* 0x00000000050872ca */ /* 0x000fe200000e0000 */
[----:B------:R-:W-:Y:S01]  /*f750*/  UIADD3 UR28, UP1, UR24, 0x1f0, URZ ;  /* 0x000001f0181c7890 */ /* 0x000fe2000ff3e03f */
[----:B------:R-:W-:Y:S01]  /*f760*/  R2UR UR11, R11 ;  /* 0x000000000b0b72ca */ /* 0x000fe200000e0000 */
[----:B------:R-:W-:Y:S01]  /*f770*/  UIADD3.X UR15, URZ, UR25, URZ, UP0, !UPT ;  /* 0x000000193f0f7290 */ /* 0x000fe200087fe43f */
[----:B------:R-:W-:Y:S01]  /*f780*/  R2UR UR10, R15 ;  /* 0x000000000f0a72ca */ /* 0x000fe200000e0000 */
[----:B------:R-:W-:Y:S01]  /*f790*/  VIADD R3, R3, 0x1 ;  /* 0x0000000103037836 */ /* 0x000fe20000000000 */
[----:B------:R-:W-:Y:S01]  /*f7a0*/  R2UR UR12, R6 ;  /* 0x00000000060c72ca */ /* 0x000fe200000e0000 */
[----:B------:R-:W-:Y:S01]  /*f7b0*/  UIADD3.X UR29, URZ, UR25, URZ, UP1, !UPT ;  /* 0x000000193f1d7290 */ /* 0x000fe20008ffe43f */
[----:B------:R-:W-:Y:S01]  /*f7c0*/  R2UR UR21, R7 ;  /* 0x00000000071572ca */ /* 0x000fe200000e0000 */
[----:B------:R-:W-:Y:S01]  /*f7d0*/  UMOV UR16, 0x0 ;  /* 0x0000000000107882 */ /* 0x000fe20000000000 */
[----:B------:R-:W-:Y:S01]  /*f7e0*/  ISETP.GT.AND P1, PT, R16, 0x1, PT ;  /* 0x000000011000780c */ /* 0x000fe20003f24270 */
[----:B------:R-:W-:Y:S01]  /*f7f0*/  UIADD3 UR7, UR7, 0x180, URZ ;  /* 0x0000018007077890 */ /* 0x000fe2000fffe03f */
[----:B------:R-:W-:Y:S01]  /*f800*/  ISETP.NE.AND P0, PT, R3, 0x9, PT ;  /* 0x000000090300780c */ /* 0x000fe20003f05270 */
[----:B------:R-:W-:Y:S01]  /*f810*/  UIADD3 UR19, UR19, 0x12180, UR8 ;  /* 0x0001218013137890 */ /* 0x000fe2000fffe008 */
[----:B------:R-:W-:Y:S01]  /*f820*/  VIADD R15, R15, 0x40 ;  /* 0x000000400f0f7836 */ /* 0x000fe20000000000 */
[----:B------:R-:W-:Y:S01]  /*f830*/  UMOV UR17, 0x10000000 ;  /* 0x1000000000117882 */ /* 0x000fe20000000000 */
[----:B------:R-:W-:Y:S01]  /*f840*/  UMOV UR30, 0xf0000 ;  /* 0x000f0000001e7882 */ /* 0x000fe20000000000 */
[----:B------:R-:W-:Y:S01]  /*f850*/  SEL R5, RZ, 0x1, P0 ;  /* 0x00000001ff057807 */ /* 0x000fe20000000000 */
[----:B------:R-:W-:Y:S01]  /*f860*/  UMOV UR8, UR7 ;  /* 0x0000000700087c82 */ /* 0x000fe20008000000 */
[----:B------:R-:W-:Y:S01]  /*f870*/  SEL R3, R3, RZ, P0 ;  /* 0x000000ff03037207 */ /* 0x000fe20000000000 */
[----:B------:R0:W-:Y:S01]  /*f880*/  UTMALDG.3D [UR8], [UR14], desc[UR16] ;  /* 0x000010080e0075b4 */ /* 0x0001e20008011000 */
[----:B------:R-:W-:Y:S01]  /*f890*/  LOP3.LUT R2, R2, R5, RZ, 0x3c, !PT ;  /* 0x0000000502027212 */ /* 0x000fe200078e3cff */
[----:B0-----:R-:W-:Y:S01]  /*f8a0*/  UMOV UR11, UR21 ;  /* 0x00000015000b7c82 */ /* 0x001fe20008000000 */
[----:B------:R-:W-:-:S02]  /*f8b0*/  UMOV UR8, UR19 ;  /* 0x0000001300087c82 */ /* 0x000fc40008000000 */
[----:B------:R0:W-:Y:S02]  /*f8c0*/  UTMALDG.3D.MULTICAST [UR8], [UR28], UR30, desc[UR16] ;  /* 0x000010081c0073b4 */ /* 0x0001e4000801181e */
[----:B0-----:R-:W-:Y:S05]  /*f8d0*/  @P1 BRA `(.L_x_310) ;  /* 0xfffffffc003c1947 */ /* 0x001fea000383ffff */
.L_x_307:
[----:B------:R-:W-:Y:S05]  /*f8e0*/  BSYNC B1 ;  /* 0x0000000000017941 */ /* 0x000fea0003800000 */
.L_x_306:
[----:B------:R-:W2:Y:S01]  /*f8f0*/  LDL.LU R17, [R1+0x80] ;  /* 0x0000800001117983 */ /* 0x000ea20000300800 */
[----:B------:R-:W-:Y:S01]  /*f900*/  LOP3.LUT P1, RZ, R12, 0xff, RZ, 0xc0, !PT ;  /* 0x000000ff0cff7812 */ /* 0x000fe2000782c0ff */
[----:B------:R-:W-:Y:S01]  /*f910*/  VIADD R5, R10, UR20 ;  /* 0x000000140a057c36 */ /* 0x000fe20008000000 */
[----:B------:R-:W-:Y:S01]  /*f920*/  ULDC.64 UR8, c[0x0][0x650] ;  /* 0x0001940000087ab9 */ /* 0x000fe20000000a00 */
[----:B------:R-:W3:Y:S01]  /*f930*/  LDL.LU R14, [R1+0x84] ;  /* 0x00008400010e7983 */ /* 0x000ee20000300800 */
[----:B------:R-:W-:Y:S01]  /*f940*/  IMAD.U32 R6, RZ, RZ, UR20 ;  /* 0x00000014ff067e24 */ /* 0x000fe2000f8e00ff */
[----:B------:R-:W-:Y:S01]  /*f950*/  UISETP.GE.U32.AND UP0, UPT, UR20, 0x9, UPT ;  /* 0x000000091400788c */ /* 0x000fe2000bf06070 */
[----:B------:R-:W-:Y:S01]  /*f960*/  ISETP.GT.U32.AND P0, PT, R5, 0x8, PT ;  /* 0x000000080500780c */ /* 0x000fe20003f04070 */
[----:B------:R-:W-:Y:S01]  /*f970*/  BSSY B1, `(.L_x_311) ;  /* 0x000006d000017945 */ /* 0x000fe20003800000 */
[----:B------:R-:W-:Y:S01]  /*f980*/  IMAD.MOV.U32 R7, RZ, RZ, -0x1 ;  /* 0xffffffffff077424 */ /* 0x000fe200078e00ff */
[----:B------:R-:W-:-:S02]  /*f990*/  PRMT R12, RZ, 0x7610, R12 ;  /* 0x00007610ff0c7816 */ /* 0x000fc4000000000c */
[----:B------:R-:W-:Y:S01]  /*f9a0*/  ISETP.LT.U32.AND P0, PT, R6, 0x9, P0 ;  /* 0x000000090600780c */ /* 0x000fe20000701070 */
[----:B------:R-:W-:Y:S01]  /*f9b0*/  IMAD.MOV.U32 R6, RZ, RZ, -0x1 ;  /* 0xffffffffff067424 */ /* 0x000fe200078e00ff */
[----:B------:R-:W0:Y:S01]  /*f9c0*/  @P1 S2R R3, SR_CgaCtaId ;  /* 0x0000000000031919 */ /* 0x000e220000008800 */
[----:B------:R-:W-:Y:S02]  /*f9d0*/  @P1 MOV R2, 0x400 ;  /* 0x0000040000021802 */ /* 0x000fe40000000f00 */
[----:B------:R-:W-:Y:S02]  /*f9e0*/  PLOP3.LUT P3, PT, PT, PT, UP0, 0x80, 0x0 ;  /* 0x000000000000781c */ /* 0x000fe40003f6f008 */
[----:B0-----:R-:W-:Y:S01]  /*f9f0*/  @P1 LEA R4, R3, R2, 0x18 ;  /* 0x0000000203041211 */ /* 0x001fe200078ec0ff */
[----:B------:R-:W-:Y:S01]  /*fa00*/  IMAD.WIDE.U32 R2, R5, 0x38e38e39, RZ ;  /* 0x38e38e3905027825 */ /* 0x000fe200078e00ff */
[----:B------:R-:W-:Y:S02]  /*fa10*/  SEL R2, RZ, 0x1, !P0 ;  /* 0x00000001ff027807 */ /* 0x000fe40004000000 */
[----:B------:R0:W-:Y:S02]  /*fa20*/  @P1 SYNCS.ARRIVE.TRANS64.A1T0 RZ, [R4+URZ+0xa8], RZ ;  /* 0x0000a8ff04ff19a7 */ /* 0x0001e4000810003f */
[----:B------:R-:W-:-:S02]  /*fa30*/  LOP3.LUT R9, R9, R2, RZ, 0x3c, !PT ;  /* 0x0000000209097212 */ /* 0x000fc400078e3cff */
[----:B------:R-:W-:Y:S02]  /*fa40*/  PRMT R2, RZ, 0x7610, R2 ;  /* 0x00007610ff027816 */ /* 0x000fe40000000002 */
[----:B0-----:R-:W-:-:S04]  /*fa50*/  SHF.R.U32.HI R4, RZ, 0x1, R3 ;  /* 0x00000001ff047819 */ /* 0x001fc80000011603 */
[----:B------:R-:W-:Y:S01]  /*fa60*/  @P3 LOP3.LUT R9, R9, 0x1, R4, 0x78, !PT ;  /* 0x0000000109093812 */ /* 0x000fe200078e7804 */
[----:B------:R-:W-:Y:S02]  /*fa70*/  IMAD R10, R4, -0x9, R5 ;  /* 0xfffffff7040a7824 */ /* 0x000fe400078e0205 */
[----:B------:R-:W-:Y:S01]  /*fa80*/  IMAD.MOV.U32 R5, RZ, RZ, -0x1 ;  /* 0xffffffffff057424 */ /* 0x000fe200078e00ff */
[----:B---3--:R-:W-:-:S04]  /*fa90*/  IADD3 R14, P1, R14, UR22, RZ ;  /* 0x000000160e0e7c10 */ /* 0x008fc8000ff3e0ff */
[----:B--2---:R-:W-:Y:S01]  /*faa0*/  IADD3.X R17, R17, UR18, RZ, P1, !PT ;  /* 0x0000001211117c10 */ /* 0x004fe20008ffe4ff */
[----:B------:R0:W-:Y:S01]  /*fab0*/  STL [R1+0x84], R14 ;  /* 0x0000840e01007387 */ /* 0x0001e20000100800 */
[----:B------:R-:W-:-:S03]  /*fac0*/  ISETP.GE.U32.AND P0, PT, R14, UR8, PT ;  /* 0x000000080e007c0c */ /* 0x000fc6000bf06070 */
[----:B------:R0:W-:Y:S01]  /*fad0*/  STL [R1+0x80], R17 ;  /* 0x0000801101007387 */ /* 0x0001e20000100800 */
[----:B------:R-:W-:-:S13]  /*fae0*/  ISETP.GE.U32.AND.EX P0, PT, R17, UR9, PT, P0 ;  /* 0x0000000911007c0c */ /* 0x000fda000bf06100 */
[----:B0-----:R-:W-:Y:S05]  /*faf0*/  @P0 BRA `(.L_x_312) ;  /* 0x0000000400500947 */ /* 0x001fea0003800000 */
[----:B------:R-:W-:Y:S01]  /*fb00*/  ULDC.64 UR8, c[0x0][0x628] ;  /* 0x00018a0000087ab9 */ /* 0x000fe20000000a00 */
[----:B------:R-:W0:Y:S01]  /*fb10*/  S2R R13, SR_CTAID.X ;  /* 0x00000000000d7919 */ /* 0x000e220000002500 */
[----:B------:R-:W-:Y:S01]  /*fb20*/  ISETP.NE.U32.AND P0, PT, RZ, UR8, PT ;  /* 0x00000008ff007c0c */ /* 0x000fe2000bf05070 */
[----:B------:R-:W-:Y:S01]  /*fb30*/  ULDC UR10, c[0x0][0x630] ;  /* 0x00018c00000a7ab9 */ /* 0x000fe20000000800 */
[----:B------:R-:W-:Y:S01]  /*fb40*/  IMAD.MOV.U32 R2, RZ, RZ, R14 ;  /* 0x000000ffff027224 */ /* 0x000fe200078e000e */
[----:B------:R-:W1:Y:S01]  /*fb50*/  S2R R11, SR_CTAID.Y ;  /* 0x00000000000b7919 */ /* 0x000e620000002600 */
[----:B------:R-:W-:Y:S01]  /*fb60*/  ISETP.NE.AND.EX P0, PT, RZ, UR9, PT, P0 ;  /* 0x00000009ff007c0c */ /* 0x000fe2000bf05300 */
[----:B------:R-:W-:-:S12]  /*fb70*/  IMAD.MOV.U32 R3, RZ, RZ, R17 ;  /* 0x000000ffff037224 */ /* 0x000fd800078e0011 */
[----:B------:R-:W-:Y:S05]  /*fb80*/  @!P0 BRA `(.L_x_313) ;  /* 0x0000000000288947 */ /* 0x000fea0003800000 */
[----:B------:R-:W-:Y:S02]  /*fb90*/  ULDC UR7, c[0x0][0x634] ;  /* 0x00018d0000077ab9 */ /* 0x000fe40000000800 */
[----:B------:R-:W-:-:S05]  /*fba0*/  IADD3 R7, P0, R14, UR7, RZ ;  /* 0x000000070e077c10 */ /* 0x000fca000ff1e0ff */
[----:B------:R-:W-:-:S04]  /*fbb0*/  IMAD.X R15, RZ, RZ, R17, P0 ;  /* 0x000000ffff0f7224 */ /* 0x000fc800000e0611 */
[----:B------:R-:W-:-:S04]  /*fbc0*/  IMAD.WIDE.U32 R4, R15, UR8, RZ ;  /* 0x000000080f047c25 */ /* 0x000fc8000f8e00ff */
[----:B------:R-:W-:-:S04]  /*fbd0*/  IMAD.WIDE.U32 R4, P0, R7, UR9, R4 ;  /* 0x0000000907047c25 */ /* 0x000fc8000f800004 */
[----:B------:R-:W-:-:S04]  /*fbe0*/  IMAD.WIDE.U32 R6, R7, UR8, RZ ;  /* 0x0000000807067c25 */ /* 0x000fc8000f8e00ff */
[----:B------:R-:W-:Y:S01]  /*fbf0*/  IMAD.X R3, RZ, RZ, RZ, P0 ;  /* 0x000000ffff037224 */ /* 0x000fe200000e06ff */
[----:B------:R-:W-:Y:S01]  /*fc00*/  IADD3 RZ, P0, R7, R4, RZ ;  /* 0x0000000407ff7210 */ /* 0x000fe20007f1e0ff */
[----:B------:R-:W-:-:S04]  /*fc10*/  IMAD.MOV.U32 R2, RZ, RZ, R5 ;  /* 0x000000ffff027224 */ /* 0x000fc800078e0005 */
[----:B------:R-:W-:-:S08]  /*fc20*/  IMAD.WIDE.U32.X R2, R15, UR9, R2, P0 ;  /* 0x000000090f027c25 */ /* 0x000fd000080e0402 */
.L_x_313:
[--C-:B------:R-:W-:Y:S01]  /*fc30*/  SHF.R.U64 R6, R2, UR10, R3.reuse ;  /* 0x0000000a02067c19 */ /* 0x100fe20008001203 */
[----:B------:R-:W-:Y:S01]  /*fc40*/  ULDC.64 UR8, c[0x0][0x620] ;  /* 0x0001880000087ab9 */ /* 0x000fe20000000a00 */
[----:B------:R-:W-:Y:S01]  /*fc50*/  SHF.R.U32.HI R2, RZ, UR10, R3 ;  /* 0x0000000aff027c19 */ /* 0x000fe20008011603 */
[----:B------:R-:W-:Y:S01]  /*fc60*/  IMAD.MOV.U32 R3, RZ, RZ, R17 ;  /* 0x000000ffff037224 */ /* 0x000fe200078e0011 */
[----:B------:R-:W-:Y:S01]  /*fc70*/  IADD3 R5, P0, RZ, -R6, RZ ;  /* 0x80000006ff057210 */ /* 0x000fe20007f1e0ff */
[----:B------:R-:W-:Y:S01]  /*fc80*/  ULDC UR7, c[0x0][0x150] ;  /* 0x0000540000077ab9 */ /* 0x000fe20000000800 */
[----:B0-----:R-:W-:Y:S01]  /*fc90*/  I2FP.F32.U32 R7, R13 ;  /* 0x0000000d00077245 */ /* 0x001fe20000201000 */
[----:B------:R-:W0:Y:S01]  /*fca0*/  LDC R18, c[0x0][0x144] ;  /* 0x00005100ff127b82 */ /* 0x000e220000000800 */
[----:B------:R-:W-:Y:S01]  /*fcb0*/  ULDC.64 UR10, c[0x0][0x640] ;  /* 0x00019000000a7ab9 */ /* 0x000fe20000000a00 */
[----:B------:R-:W-:Y:S01]  /*fcc0*/  IMAD.X R2, RZ, RZ, ~R2, P0 ;  /* 0x000000ffff027224 */ /* 0x000fe200000e0e02 */
[----:B------:R-:W-:-:S03]  /*fcd0*/  ISETP.NE.U32.AND P0, PT, RZ, UR10, PT ;  /* 0x0000000aff007c0c */ /* 0x000fc6000bf05070 */
[----:B------:R-:W-:Y:S01]  /*fce0*/  IMAD R4, R2, UR8, RZ ;  /* 0x0000000802047c24 */ /* 0x000fe2000f8e02ff */
[----:B------:R-:W-:Y:S01]  /*fcf0*/  ISETP.NE.AND.EX P0, PT, RZ, UR11, PT, P0 ;  /* 0x0000000bff007c0c */ /* 0x000fe2000bf05300 */
[----:B------:R-:W-:Y:S01]  /*fd00*/  IMAD.MOV.U32 R2, RZ, RZ, R14 ;  /* 0x000000ffff027224 */ /* 0x000fe200078e000e */
[----:B------:R-:W2:Y:S03]  /*fd10*/  LDC R16, c[0x0][0x148] ;  /* 0x00005200ff107b82 */ /* 0x000ea60000000800 */
[----:B------:R-:W-:Y:S01]  /*fd20*/  IMAD.WIDE.U32 R2, R5, UR8, R2 ;  /* 0x0000000805027c25 */ /* 0x000fe2000f8e0002 */
[----:B------:R-:W-:-:S03]  /*fd30*/  ULDC UR8, c[0x0][0x154] ;  /* 0x0000550000087ab9 */ /* 0x000fc60000000800 */
[----:B------:R-:W-:Y:S02]  /*fd40*/  IMAD R5, R5, UR9, R4 ;  /* 0x0000000905057c24 */ /* 0x000fe4000f8e0204 */
[----:B------:R-:W-:Y:S01]  /*fd50*/  FMUL R4, R7, UR7 ;  /* 0x0000000707047c20 */ /* 0x000fe20008400000 */
[----:B------:R-:W-:Y:S01]  /*fd60*/  ULDC UR7, c[0x0][0x618] ;  /* 0x0001860000077ab9 */ /* 0x000fe20000000800 */
[----:B------:R-:W-:Y:S01]  /*fd70*/  ULDC UR9, c[0x0][0x608] ;  /* 0x0001820000097ab9 */ /* 0x000fe20000000800 */
[----:B------:R-:W-:-:S03]  /*fd80*/  IMAD.IADD R3, R3, 0x1, R5 ;  /* 0x0000000103037824 */ /* 0x000fc600078e0205 */
[----:B------:R-:W3:Y:S02]  /*fd90*/  F2I.U32.TRUNC.NTZ R4, R4 ;  /* 0x0000000400047305 */ /* 0x000ee4000020f000 */
[----:B------:R-:W-:Y:S02]  /*fda0*/  SHF.R.U64 R7, R2, UR7, R3 ;  /* 0x0000000702077c19 */ /* 0x000fe40008001203 */
[----:B-1----:R-:W-:-:S05]  /*fdb0*/  I2FP.F32.U32 R2, R11 ;  /* 0x0000000b00027245 */ /* 0x002fca0000201000 */
[----:B------:R-:W-:Y:S01]  /*fdc0*/  FMUL R5, R2, UR8 ;  /* 0x0000000802057c20 */ /* 0x000fe20008400000 */
[----:B------:R-:W-:Y:S01]  /*fdd0*/  SHF.R.U32.HI R2, RZ, UR7, R3 ;  /* 0x00000007ff027c19 */ /* 0x000fe20008011603 */
[----:B------:R-:W-:Y:S02]  /*fde0*/  ULDC UR7, c[0x0][0x658] ;  /* 0x0001960000077ab9 */ /* 0x000fe40000000800 */
[----:B------:R1:W4:Y:S01]  /*fdf0*/  F2I.U32.TRUNC.NTZ R19, R5 ;  /* 0x0000000500137305 */ /* 0x000322000020f000 */
[----:B------:R-:W-:Y:S01]  /*fe00*/  SHF.R.U64 R15, R7, UR9, R2 ;  /* 0x00000009070f7c19 */ /* 0x000fe20008001202 */
[----:B---3--:R-:W-:Y:S01]  /*fe10*/  IMAD.MOV R4, RZ, RZ, -R4 ;  /* 0x000000ffff047224 */ /* 0x008fe200078e0a04 */
[----:B------:R-:W-:-:S03]  /*fe20*/  SHF.R.U32.HI R2, RZ, UR9, R2 ;  /* 0x00000009ff027c19 */ /* 0x000fc60008011602 */
[----:B0-----:R-:W-:Y:S01]  /*fe30*/  IMAD R13, R18, R4, R13 ;  /* 0x00000004120d7224 */ /* 0x001fe200078e020d */
[--C-:B------:R-:W-:Y:S02]  /*fe40*/  SHF.R.U64 R14, R15, UR7, R2.reuse ;  /* 0x000000070f0e7c19 */ /* 0x100fe40008001202 */
[----:B------:R-:W-:-:S03]  /*fe50*/  SHF.R.U32.HI R17, RZ, UR7, R2 ;  /* 0x00000007ff117c19 */ /* 0x000fc60008011602 */
[----:B------:R-:W-:Y:S02]  /*fe60*/  IMAD.MOV.U32 R2, RZ, RZ, R14 ;  /* 0x000000ffff027224 */ /* 0x000fe400078e000e */
[----:B------:R-:W-:Y:S01]  /*fe70*/  IMAD.MOV.U32 R3, RZ, RZ, R17 ;  /* 0x000000ffff037224 */ /* 0x000fe200078e0011 */
[----:B-12-4-:R-:W-:Y:S06]  /*fe80*/  @!P0 BRA `(.L_x_314) ;  /* 0x0000000000288947 */ /* 0x016fec0003800000 */
[----:B------:R-:W-:Y:S02]  /*fe90*/  ULDC UR7, c[0x0][0x64c] ;  /* 0x0001930000077ab9 */ /* 0x000fe40000000800 */
[----:B------:R-:W-:-:S05]  /*fea0*/  IADD3 R3, P0, R14, UR7, RZ ;  /* 0x000000070e037c10 */ /* 0x000fca000ff1e0ff */
[----:B------:R-:W-:-:S04]  /*feb0*/  IMAD.X R17, RZ, RZ, R17, P0 ;  /* 0x000000ffff117224 */ /* 0x000fc800000e0611 */
[----:B------:R-:W-:-:S04]  /*fec0*/  IMAD.WIDE.U32 R4, R17, UR10, RZ ;  /* 0x0000000a11047c25 */ /* 0x000fc8000f8e00ff */
[----:B------:R-:W-:-:S04]  /*fed0*/  IMAD.WIDE.U32 R4, P0, R3, UR11, R4 ;  /* 0x0000000b03047c25 */ /* 0x000fc8000f800004 */
[----:B------:R-:W-:-:S04]  /*fee0*/  IMAD.WIDE.U32 R2, R3, UR10, RZ ;  /* 0x0000000a03027c25 */ /* 0x000fc8000f8e00ff */
[----:B------:R-:W-:Y:S01]  /*fef0*/  IMAD.MOV.U32 R2, RZ, RZ, R5 ;  /* 0x000000ffff027224 */ /* 0x000fe200078e0005 */
[----:B------:R-:W-:Y:S01]  /*ff00*/  IADD3 RZ, P1, R3, R4, RZ ;  /* 0x0000000403ff7210 */ /* 0x000fe20007f3e0ff */
[----:B------:R-:W-:-:S04]  /*ff10*/  IMAD.X R3, RZ, RZ, RZ, P0 ;  /* 0x000000ffff037224 */ /* 0x000fc800000e06ff */
[----:B------:R-:W-:-:S08]  /*ff20*/  IMAD.WIDE.U32.X R2, R17, UR11, R2, P1 ;  /* 0x0000000b11027c25 */ /* 0x000fd000088e0402 */
.L_x_314:
[----:B------:R-:W-:Y:S01]  /*ff30*/  ULDC UR7, c[0x0][0x648] ;  /* 0x0001920000077ab9 */ /* 0x000fe20000000800 */
[----:B------:R-:W-:Y:S01]  /*ff40*/  LOP3.LUT R15, R15, UR6, RZ, 0xc0, !PT ;  /* 0x000000060f0f7c12 */ /* 0x000fe2000f8ec0ff */
[----:B------:R-:W-:Y:S01]  /*ff50*/  IMAD.MOV R19, RZ, RZ, -R19 ;  /* 0x000000ffff137224 */ /* 0x000fe200078e0a13 */
[----:B------:R-:W-:Y:S01]  /*ff60*/  SHF.R.U64 R2, R2, UR7, R3 ;  /* 0x0000000702027c19 */ /* 0x000fe20008001203 */
[----:B------:R-:W-:Y:S01]  /*ff70*/  ULDC UR7, c[0x0][0x638] ;  /* 0x00018e0000077ab9 */ /* 0x000fe20000000800 */
[----:B------:R-:W-:Y:S01]  /*ff80*/  LOP3.LUT R7, R7, UR4, RZ, 0xc0, !PT ;  /* 0x0000000407077c12 */ /* 0x000fe2000f8ec0ff */
[----:B------:R-:W-:Y:S01]  /*ff90*/  @P2 IMAD R13, R16, R19, R11 ;  /* 0x00000013100d2224 */ /* 0x000fe200078e020b */
[----:B------:R-:W-:Y:S01]  /*ffa0*/  ULDC UR8, c[0x0][0x610] ;  /* 0x0001840000087ab9 */ /* 0x000fe20000000800 */
[----:B------:R-:W-:Y:S02]  /*ffb0*/  IMAD.MOV R3, RZ, RZ, -R2 ;  /* 0x000000ffff037224 */ /* 0x000fe400078e0a02 */
[----:B------:R-:W-:-:S02]  /*ffc0*/  IMAD R2, R2, UR5, R15 ;  /* 0x0000000502027c24 */ /* 0x000fc4000f8e020f */
[----:B------:R-:W-:Y:S01]  /*ffd0*/  IMAD R14, R3, UR7, R14 ;  /* 0x00000007030e7c24 */ /* 0x000fe2000f8e020e */
[----:B------:R-:W-:Y:S01]  /*ffe0*/  ULDC UR7, c[0x0][0x600] ;  /* 0x0001800000077ab9 */ /* 0x000fe20000000800 */
[----:B------:R-:W-:Y:S02]  /*fff0*/  IMAD R13, R2, UR8, R13 ;  /* 0x00000008020d7c24 */ /* 0x000fe4000f8e020d */
[----:B------:R-:W-:Y:S02]  /*10000*/  IMAD R14, R14, UR7, R7 ;  /* 0x000000070e0e7c24 */ /* 0x000fe4000f8e0207 */
[----:B------:R-:W-:-:S03]  /*10010*/  IMAD.MOV.U32 R2, RZ, RZ, 0x1 ;  /* 0x00000001ff027424 */ /* 0x000fc600078e00ff */
[----:B------:R-:W-:Y:S02]  /*10020*/  SEL R7, R14, R13, !P2 ;  /* 0x0000000d0e077207 */ /* 0x000fe40005000000 */
[----:B------:R-:W-:-:S07]  /*10030*/  SEL R5, R13, R14, !P2 ;  /* 0x0000000e0d057207 */ /* 0x000fce0005000000 */
.L_x_312:
[----:B------:R-:W-:Y:S05]  /*10040*/  BSYNC B1 ;  /* 0x0000000000017941 */ /* 0x000fea0003800000 */
.L_x_311:
[----:B------:R-:W-:-:S13]  /*10050*/  LOP3.LUT P0, RZ, R2, 0xff, RZ, 0xc0, !PT ;  /* 0x000000ff02ff7812 */ /* 0x000fda000780c0ff */
[----:B------:R-:W-:Y:S05]  /*10060*/  @P0 BRA `(.L_x_315) ;  /* 0xfffffff400240947 */ /* 0x000fea000383ffff */
[----:B------:R-:W-:Y:S05]  /*10070*/  BSYNC B0 ;  /* 0x0000000000007941 */ /* 0x000fea0003800000 */
.L_x_304:
[----:B------:R-:W-:-:S03]  /*10080*/  UMOV UR7, 0xffffffff ;  /* 0xffffffff00077882 */ /* 0x000fc60000000000 */
[----:B------:R-:W-:Y:S05]  /*10090*/  BRA.DIV UR7, `(.L_x_316) ;  /* 0x0000000607dc7947 */ /* 0x000fea000b800000 */
[----:B------:R-:W-:-:S13]  /*100a0*/  ELECT P0, URZ, PT ;  /* 0x00000000003f782f */ /* 0x000fda0003800000 */
.L_x_335:
[----:B------:R-:W-:Y:S04]  /*100b0*/  BSSY B0, `(.L_x_317) ;  /* 0x0000059000007945 */ /* 0x000fe80003800000 */
[----:B------:R-:W-:Y:S05]  /*100c0*/  @!P0 BRA `(.L_x_318) ;  /* 0x00000004005c8947 */ /* 0x000fea0003800000 */
[----:B------:R-:W-:-:S04]  /*100d0*/  ULOP3.LUT UR7, UR13, 0x2, URZ, 0xfc, !UPT ;  /* 0x000000020d077892 */ /* 0x000fc8000f8efc3f */
[----:B------:R-:W-:-:S06]  /*100e0*/  UISETP.NE.AND UP0, UPT, UR7, 0x3, UPT ;  /* 0x000000030700788c */ /* 0x000fcc000bf05270 */
[----:B------:R-:W-:-:S13]  /*100f0*/  PLOP3.LUT P0, PT, PT, PT, UP0, 0x80, 0x0 ;  /* 0x000000000000781c */ /* 0x000fda0003f0f008 */
[----:B------:R-:W-:Y:S05]  /*10100*/  @!P0 BRA `(.L_x_319) ;  /* 0x0000000000048947 */ /* 0x000fea0003800000 */
[----:B------:R-:W-:Y:S01]  /*10110*/  BPT.TRAP 0x1 ;  /* 0x000000040000795c */ /* 0x000fe20000300000 */
.L_x_319:
[----:B------:R-:W0:Y:S01]  /*10120*/  S2R R3, SR_CgaCtaId ;  /* 0x0000000000037919 */ /* 0x000e220000008800 */
[----:B------:R-:W-:Y:S02]  /*10130*/  MOV R0, 0x400 ;  /* 0x0000040000007802 */ /* 0x000fe40000000f00 */
[----:B------:R-:W-:Y:S02]  /*10140*/  SHF.L.U32 R2, R9, 0x1f, RZ ;  /* 0x0000001f09027819 */ /* 0x000fe400000006ff */
[----:B0-----:R-:W-:-:S05]  /*10150*/  LEA R3, R3, R0, 0x18 ;  /* 0x0000000003037211 */ /* 0x001fca00078ec0ff */
[----:B------:R-:W-:-:S04]  /*10160*/  VIADD R3, R3, 0x48 ;  /* 0x0000004803037836 */ /* 0x000fc80000000000 */
[C---:B------:R-:W-:Y:S02]  /*10170*/  IMAD R5, R10.reuse, 0x8, R3 ;  /* 0x000000080a057824 */ /* 0x040fe400078e0203 */
[----:B------:R-:W-:Y:S02]  /*10180*/  VIADD R10, R10, 0x1 ;  /* 0x000000010a0a7836 */ /* 0x000fe40000000000 */
[----:B------:R-:W0:Y:S03]  /*10190*/  SYNCS.PHASECHK.TRANS64.TRYWAIT P0, [R5+URZ], R2 ;  /* 0x00000002050075a7 */ /* 0x000e26000800017f */
[----:B------:R-:W-:-:S04]  /*101a0*/  ISETP.NE.AND P1, PT, R10, 0x9, PT ;  /* 0x000000090a00780c */ /* 0x000fc80003f25270 */
[----:B------:R-:W-:Y:S02]  /*101b0*/  SEL R0, RZ, 0x1, P1 ;  /* 0x00000001ff007807 */ /* 0x000fe40000800000 */
[----:B------:R-:W-:Y:S02]  /*101c0*/  SEL R10, R10, RZ, P1 ;  /* 0x000000ff0a0a7207 */ /* 0x000fe40000800000 */
[----:B------:R-:W-:-:S03]  /*101d0*/  LOP3.LUT R9, R9, R0, RZ, 0x3c, !PT ;  /* 0x0000000009097212 */ /* 0x000fc600078e3cff */
[----:B------:R-:W-:Y:S01]  /*101e0*/  IMAD R7, R10, 0x8, R3 ;  /* 0x000000080a077824 */ /* 0x000fe200078e0203 */
[----:B------:R-:W-:Y:S01]  /*101f0*/  SHF.L.U32 R4, R9, 0x1f, RZ ;  /* 0x0000001f09047819 */ /* 0x000fe200000006ff */
[----:B0-----:R-:W-:Y:S06]  /*10200*/  @!P0 BRA `(.L_x_320) ;  /* 0x0000000400a08947 */ /* 0x001fec0003800000 */
.L_x_336:
[----:B------:R-:W1:Y:S01]  /*10210*/  SYNCS.PHASECHK.TRANS64.TRYWAIT P0, [R7+URZ], R4 ;  /* 0x00000004070075a7 */ /* 0x000e62000800017f */
[----:B------:R-:W-:-:S05]  /*10220*/  VIADD R0, R10, 0x1 ;  /* 0x000000010a007836 */ /* 0x000fca0000000000 */
[----:B------:R-:W-:-:S04]  /*10230*/  ISETP.NE.AND P1, PT, R0, 0x9, PT ;  /* 0x000000090000780c */ /* 0x000fc80003f25270 */
[----:B0-----:R-:W-:Y:S02]  /*10240*/  SEL R2, RZ, 0x1, P1 ;  /* 0x00000001ff027807 */ /* 0x001fe40000800000 */
[----:B------:R-:W-:Y:S02]  /*10250*/  SEL R0, R0, RZ, P1 ;  /* 0x000000ff00007207 */ /* 0x000fe40000800000 */
[----:B------:R-:W-:-:S03]  /*10260*/  LOP3.LUT R9, R9, R2, RZ, 0x3c, !PT ;  /* 0x0000000209097212 */ /* 0x000fc600078e3cff */
[----:B------:R-:W-:Y:S01]  /*10270*/  IMAD R6, R0, 0x8, R3 ;  /* 0x0000000800067824 */ /* 0x000fe200078e0203 */
[----:B------:R-:W-:Y:S01]  /*10280*/  SHF.L.U32 R5, R9, 0x1f, RZ ;  /* 0x0000001f09057819 */ /* 0x000fe200000006ff */
[----:B-1----:R-:W-:Y:S06]  /*10290*/  @!P0 BRA `(.L_x_321) ;  /* 0x0000000400908947 */ /* 0x002fec0003800000 */
.L_x_337:
[----:B------:R-:W1:Y:S01]  /*102a0*/  SYNCS.PHASECHK.TRANS64.TRYWAIT P0, [R6+URZ], R5 ;  /* 0x00000005060075a7 */ /* 0x000e62000800017f */
[----:B------:R-:W-:-:S05]  /*102b0*/  VIADD R0, R0, 0x1 ;  /* 0x0000000100007836 */ /* 0x000fca0000000000 */
[----:B------:R-:W-:-:S04]  /*102c0*/  ISETP.NE.AND P1, PT, R0, 0x9, PT ;  /* 0x000000090000780c */ /* 0x000fc80003f25270 */
[----:B------:R-:W-:Y:S02]  /*102d0*/  SEL R2, RZ, 0x1, P1 ;  /* 0x00000001ff027807 */ /* 0x000fe40000800000 */
[----:B------:R-:W-:Y:S02]  /*102e0*/  SEL R0, R0, RZ, P1 ;  /* 0x000000ff00007207 */ /* 0x000fe40000800000 */
[----:B------:R-:W-:-:S03]  /*102f0*/  LOP3.LUT R9, R9, R2, RZ, 0x3c, !PT ;  /* 0x0000000209097212 */ /* 0x000fc600078e3cff */
[----:B0-----:R-:W-:Y:S01]  /*10300*/  IMAD R7, R0, 0x8, R3 ;  /* 0x0000000800077824 */ /* 0x001fe200078e0203 */
[----:B------:R-:W-:Y:S01]  /*10310*/  SHF.L.U32 R4, R9, 0x1f, RZ ;  /* 0x0000001f09047819 */ /* 0x000fe200000006ff */
[----:B-1----:R-:W-:Y:S06]  /*10320*/  @!P0 BRA `(.L_x_322) ;  /* 0x0000000400808947 */ /* 0x002fec0003800000 */
.L_x_338:
        /* <DEDUP_REMOVED lines=9> */
.L_x_339:
        /* <DEDUP_REMOVED lines=9> */
.L_x_340:
        /* <DEDUP_REMOVED lines=9> */
.L_x_341:
        /* <DEDUP_REMOVED lines=9> */
.L_x_342:
[----:B------:R-:W1:Y:S01]  /*10570*/  SYNCS.PHASECHK.TRANS64.TRYWAIT P0, [R7+URZ], R4 ;  /* 0x00000004070075a7 */ /* 0x000e62000800017f */
[----:B------:R-:W-:-:S05]  /*10580*/  VIADD R0, R0, 0x1 ;  /* 0x0000000100007836 */ /* 0x000fca0000000000 */
[----:B------:R-:W-:-:S04]  /*10590*/  ISETP.NE.AND P1, PT, R0, 0x9, PT ;  /* 0x000000090000780c */ /* 0x000fc80003f25270 */
[----:B------:R-:W-:Y:S02]  /*105a0*/  SEL R2, RZ, 0x1, P1 ;  /* 0x00000001ff027807 */ /* 0x000fe40000800000 */
[----:B------:R-:W-:Y:S02]  /*105b0*/  SEL R0, R0, RZ, P1 ;  /* 0x000000ff00007207 */ /* 0x000fe40000800000 */
[----:B------:R-:W-:Y:S01]  /*105c0*/  LOP3.LUT R2, R9, R2, RZ, 0x3c, !PT ;  /* 0x0000000209027212 */ /* 0x000fe200078e3cff */
[----:B-1----:R-:W-:Y:S06]  /*105d0*/  @!P0 BRA `(.L_x_327) ;  /* 0x0000000400388947 */ /* 0x002fec0003800000 */
.L_x_343:
[----:B------:R-:W-:Y:S01]  /*105e0*/  IMAD R3, R0, 0x8, R3 ;  /* 0x0000000800037824 */ /* 0x000fe200078e0203 */
[----:B------:R-:W-:-:S07]  /*105f0*/  SHF.L.U32 R0, R2, 0x1f, RZ ;  /* 0x0000001f02007819 */ /* 0x000fce00000006ff */
.L_x_328:
[----:B--2---:R2:W3:Y:S02]  /*10600*/  SYNCS.PHASECHK.TRANS64.TRYWAIT P0, [R3+URZ], R0 ;  /* 0x00000000030075a7 */ /* 0x0044e4000800017f */
[----:B---3--:R-:W-:Y:S05]  /*10610*/  @!P0 NANOSLEEP.SYNCS 0x989680 ;  /* 0x009896800000895d */ /* 0x008fea0003900000 */
[----:B------:R-:W3:Y:S02]  /*10620*/  @!P0 SYNCS.PHASECHK.TRANS64 P0, [R3+URZ], R0 ;  /* 0x00000000030085a7 */ /* 0x000ee4000800007f */
[----:B---3--:R-:W-:Y:S05]  /*10630*/  @!P0 BRA `(.L_x_328) ;  /* 0xfffffffc00f08947 */ /* 0x008fea000383ffff */
.L_x_318:
[----:B------:R-:W-:Y:S05]  /*10640*/  BSYNC B0 ;  /* 0x0000000000007941 */ /* 0x000fea0003800000 */
.L_x_317:
[----:B------:R-:W-:Y:S05]  /*10650*/  EXIT ;  /* 0x000000000000794d */ /* 0x000fea0003800000 */
.L_x_22:
[----:B-1----:R-:W-:-:S04]  /*10660*/  IMAD.U32 R3, RZ, RZ, UR6 ;  /* 0x00000006ff037e24 */ /* 0x002fc8000f8e00ff */
[----:B------:R1:W2:Y:S03]  /*10670*/  SYNCS.PHASECHK.TRANS64.TRYWAIT P0, [R3+URZ], R0 ;  /* 0x00000000030075a7 */ /* 0x0002a6000800017f */
[----:B--2---:R-:W-:Y:S05]  /*10680*/  @!P0 NANOSLEEP.SYNCS 0x989680 ;  /* 0x009896800000895d */ /* 0x004fea0003900000 */
[----:B------:R-:W2:Y:S02]  /*10690*/  @!P0 SYNCS.PHASECHK.TRANS64 P0, [R3+URZ], R0 ;  /* 0x00000000030085a7 */ /* 0x000ea4000800007f */
[----:B--2---:R-:W-:Y:S05]  /*106a0*/  @!P0 BRA `(.L_x_22) ;  /* 0xfffffffc00ec8947 */ /* 0x004fea000383ffff */
[----:B------:R-:W-:Y:S05]  /*106b0*/  BRA `(.L_x_21) ;  /* 0xffffff1800187947 */ /* 0x000fea000383ffff */
.L_x_28:
[----:B-----5:R1:W-:Y:S02]  /*106c0*/  STL [R1+0x90], R0 ;  /* 0x0000900001007387 */ /* 0x0203e40000100800 */
[----:B-1----:R-:W-:-:S04]  /*106d0*/  IMAD.U32 R0, RZ, RZ, UR9 ;  /* 0x00000009ff007e24 */ /* 0x002fc8000f8e00ff */
[----:B------:R1:W3:Y:S03]  /*106e0*/  SYNCS.PHASECHK.TRANS64.TRYWAIT P0, [R0+URZ], R229 ;  /* 0x000000e5000075a7 */ /* 0x0002e6000800017f */
[----:B---3--:R-:W-:Y:S05]  /*106f0*/  @!P0 NANOSLEEP.SYNCS 0x989680 ;  /* 0x009896800000895d */ /* 0x008fea0003900000 */
[----:B------:R1:W3:Y:S02]  /*10700*/  @!P0 SYNCS.PHASECHK.TRANS64 P0, [R0+URZ], R229 ;  /* 0x000000e5000085a7 */ /* 0x0002e4000800007f */
[----:B-1----:R1:W5:Y:S02]  /*10710*/  LDL.LU R0, [R1+0x90] ;  /* 0x0000900001007983 */ /* 0x0023640000300800 */
[----:B-1-3--:R-:W-:Y:S05]  /*10720*/  @!P0 BRA `(.L_x_28) ;  /* 0xfffffffc00e48947 */ /* 0x00afea000383ffff */
[----:B------:R-:W-:Y:S05]  /*10730*/  BRA `(.L_x_27) ;  /* 0xffffff28008c7947 */ /* 0x000fea000383ffff */
.L_x_305:
[----:B------:R-:W-:Y:S01]  /*10740*/  BSSY B1, `(.L_x_329) ;  /* 0x0000006000017945 */ /* 0x000fe20003800000 */
[----:B------:R-:W-:-:S07]  /*10750*/  IMAD.MOV.U32 R2, RZ, RZ, -0x1 ;  /* 0xffffffffff027424 */ /* 0x000fce00078e00ff */
[----:B------:R-:W-:Y:S05]  /*10760*/  WARPSYNC.COLLECTIVE R2, `(.L_x_330) ;  /* 0x00000000020c7348 */ /* 0x000fea0003c00000 */
[----:B------:R-:W-:Y:S02]  /*10770*/  ELECT P0, UR62, PT ;  /* 0x00000000003e782f */ /* 0x000fe40003800000 */
[----:B------:R-:W-:Y:S01]  /*10780*/  MOV R2, UR62 ;  /* 0x0000003e00027c02 */ /* 0x000fe20008000f00 */
[----:B------:R-:W-:Y:S10]  /*10790*/  ENDCOLLECTIVE ;  /* 0x000000000000791b */ /* 0x000ff40003800000 */
.L_x_330:
[----:B------:R-:W-:Y:S05]  /*107a0*/  BSYNC B1 ;  /* 0x0000000000017941 */ /* 0x000fea0003800000 */
.L_x_329:
[----:B------:R-:W-:Y:S05]  /*107b0*/  BRA `(.L_x_331) ;  /* 0xffffffec005c7947 */ /* 0x000fea000383ffff */
.L_x_308:
[----:B0-----:R0:W2:Y:S02]  /*107c0*/  SYNCS.PHASECHK.TRANS64.TRYWAIT P0, [R13+URZ+0x48], R4 ;  /* 0x000048040d0075a7 */ /* 0x0010a4000800017f */
[----:B--2---:R-:W-:Y:S05]  /*107d0*/  @!P0 NANOSLEEP.SYNCS 0x989680 ;  /* 0x009896800000895d */ /* 0x004fea0003900000 */
[----:B------:R-:W2:Y:S02]  /*107e0*/  @!P0 SYNCS.PHASECHK.TRANS64 P0, [R13+URZ+0x48], R4 ;  /* 0x000048040d0085a7 */ /* 0x000ea4000800007f */
[----:B--2---:R-:W-:Y:S05]  /*107f0*/  @!P0 BRA `(.L_x_308) ;  /* 0xfffffffc00f08947 */ /* 0x004fea000383ffff */
[----:B------:R-:W-:Y:S05]  /*10800*/  BRA `(.L_x_332) ;  /* 0xffffffec00987947 */ /* 0x000fea000383ffff */
.L_x_316:
[----:B------:R-:W-:Y:S01]  /*10810*/  BSSY B0, `(.L_x_333) ;  /* 0x0000006000007945 */ /* 0x000fe20003800000 */
[----:B------:R-:W-:-:S07]  /*10820*/  IMAD.MOV.U32 R2, RZ, RZ, -0x1 ;  /* 0xffffffffff027424 */ /* 0x000fce00078e00ff */
[----:B------:R-:W-:Y:S05]  /*10830*/  WARPSYNC.COLLECTIVE R2, `(.L_x_334) ;  /* 0x00000000020c7348 */ /* 0x000fea0003c00000 */
[----:B------:R-:W-:Y:S02]  /*10840*/  ELECT P0, UR62, PT ;  /* 0x00000000003e782f */ /* 0x000fe40003800000 */
[----:B------:R-:W-:Y:S01]  /*10850*/  MOV R2, UR62 ;  /* 0x0000003e00027c02 */ /* 0x000fe20008000f00 */
[----:B------:R-:W-:Y:S10]  /*10860*/  ENDCOLLECTIVE ;  /* 0x000000000000791b */ /* 0x000ff40003800000 */
.L_x_334:
[----:B------:R-:W-:Y:S05]  /*10870*/  BSYNC B0 ;  /* 0x0000000000007941 */ /* 0x000fea0003800000 */
.L_x_333:
[----:B------:R-:W-:Y:S05]  /*10880*/  BRA `(.L_x_335) ;  /* 0xfffffff800087947 */ /* 0x000fea000383ffff */
.L_x_320:
[----:B0-----:R0:W1:Y:S02]  /*10890*/  SYNCS.PHASECHK.TRANS64.TRYWAIT P0, [R5+URZ], R2 ;  /* 0x00000002050075a7 */ /* 0x001064000800017f */
[----:B-1----:R-:W-:Y:S05]  /*108a0*/  @!P0 NANOSLEEP.SYNCS 0x989680 ;  /* 0x009896800000895d */ /* 0x002fea0003900000 */
[----:B------:R-:W1:Y:S02]  /*108b0*/  @!P0 SYNCS.PHASECHK.TRANS64 P0, [R5+URZ], R2 ;  /* 0x00000002050085a7 */ /* 0x000e64000800007f */
[----:B-1----:R-:W-:Y:S05]  /*108c0*/  @!P0 BRA `(.L_x_320) ;  /* 0xfffffffc00f08947 */ /* 0x002fea000383ffff */
[----:B------:R-:W-:Y:S05]  /*108d0*/  BRA `(.L_x_336) ;  /* 0xfffffff8004c7947 */ /* 0x000fea000383ffff */
.L_x_321:
[----:B0-----:R0:W1:Y:S02]  /*108e0*/  SYNCS.PHASECHK.TRANS64.TRYWAIT P0, [R7+URZ], R4 ;  /* 0x00000004070075a7 */ /* 0x001064000800017f */
[----:B-1----:R-:W-:Y:S05]  /*108f0*/  @!P0 NANOSLEEP.SYNCS 0x989680 ;  /* 0x009896800000895d */ /* 0x002fea0003900000 */
[----:B------:R-:W1:Y:S02]  /*10900*/  @!P0 SYNCS.PHASECHK.TRANS64 P0, [R7+URZ], R4 ;  /* 0x00000004070085a7 */ /* 0x000e64000800007f */
[----:B-1----:R-:W-:Y:S05]  /*10910*/  @!P0 BRA `(.L_x_321) ;  /* 0xfffffffc00f08947 */ /* 0x002fea000383ffff */
[----:B------:R-:W-:Y:S05]  /*10920*/  BRA `(.L_x_337) ;  /* 0xfffffff8005c7947 */ /* 0x000fea000383ffff */
.L_x_322:
[----:B0-----:R0:W1:Y:S02]  /*10930*/  SYNCS.PHASECHK.TRANS64.TRYWAIT P0, [R6+URZ], R5 ;  /* 0x00000005060075a7 */ /* 0x001064000800017f */
[----:B-1----:R-:W-:Y:S05]  /*10940*/  @!P0 NANOSLEEP.SYNCS 0x989680 ;  /* 0x009896800000895d */ /* 0x002fea0003900000 */
[----:B------:R-:W1:Y:S02]  /*10950*/  @!P0 SYNCS.PHASECHK.TRANS64 P0, [R6+URZ], R5 ;  /* 0x00000005060085a7 */ /* 0x000e64000800007f */
[----:B-1----:R-:W-:Y:S05]  /*10960*/  @!P0 BRA `(.L_x_322) ;  /* 0xfffffffc00f08947 */ /* 0x002fea000383ffff */
[----:B------:R-:W-:Y:S05]  /*10970*/  BRA `(.L_x_338) ;  /* 0xfffffff8006c7947 */ /* 0x000fea000383ffff */
.L_x_323:
[----:B0-----:R0:W1:Y:S02]  /*10980*/  SYNCS.PHASECHK.TRANS64.TRYWAIT P0, [R7+URZ], R4 ;  /* 0x00000004070075a7 */ /* 0x001064000800017f */
[----:B-1----:R-:W-:Y:S05]  /*10990*/  @!P0 NANOSLEEP.SYNCS 0x989680 ;  /* 0x009896800000895d */ /* 0x002fea0003900000 */
[----:B------:R-:W1:Y:S02]  /*109a0*/  @!P0 SYNCS.PHASECHK.TRANS64 P0, [R7+URZ], R4 ;  /* 0x00000004070085a7 */ /* 0x000e64000800007f */
[----:B-1----:R-:W-:Y:S05]  /*109b0*/  @!P0 BRA `(.L_x_323) ;  /* 0xfffffffc00f08947 */ /* 0x002fea000383ffff */
[----:B------:R-:W-:Y:S05]  /*109c0*/  BRA `(.L_x_339) ;  /* 0xfffffff8007c7947 */ /* 0x000fea000383ffff */
.L_x_324:
[----:B0-----:R0:W1:Y:S02]  /*109d0*/  SYNCS.PHASECHK.TRANS64.TRYWAIT P0, [R6+URZ], R5 ;  /* 0x00000005060075a7 */ /* 0x001064000800017f */
[----:B-1----:R-:W-:Y:S05]  /*109e0*/  @!P0 NANOSLEEP.SYNCS 0x989680 ;  /* 0x009896800000895d */ /* 0x002fea0003900000 */
[----:B------:R-:W1:Y:S02]  /*109f0*/  @!P0 SYNCS.PHASECHK.TRANS64 P0, [R6+URZ], R5 ;  /* 0x00000005060085a7 */ /* 0x000e64000800007f */
[----:B-1----:R-:W-:Y:S05]  /*10a00*/  @!P0 BRA `(.L_x_324) ;  /* 0xfffffffc00f08947 */ /* 0x002fea000383ffff */
[----:B------:R-:W-:Y:S05]  /*10a10*/  BRA `(.L_x_340) ;  /* 0xfffffff8008c7947 */ /* 0x000fea000383ffff */
.L_x_325:
[----:B0-----:R0:W1:Y:S02]  /*10a20*/  SYNCS.PHASECHK.TRANS64.TRYWAIT P0, [R7+URZ], R4 ;  /* 0x00000004070075a7 */ /* 0x001064000800017f */
[----:B-1----:R-:W-:Y:S05]  /*10a30*/  @!P0 NANOSLEEP.SYNCS 0x989680 ;  /* 0x009896800000895d */ /* 0x002fea0003900000 */
[----:B------:R-:W1:Y:S02]  /*10a40*/  @!P0 SYNCS.PHASECHK.TRANS64 P0, [R7+URZ], R4 ;  /* 0x00000004070085a7 */ /* 0x000e64000800007f */
[----:B-1----:R-:W-:Y:S05]  /*10a50*/  @!P0 BRA `(.L_x_325) ;  /* 0xfffffffc00f08947 */ /* 0x002fea000383ffff */
[----:B------:R-:W-:Y:S05]  /*10a60*/  BRA `(.L_x_341) ;  /* 0xfffffff8009c7947 */ /* 0x000fea000383ffff */
.L_x_326:
[----:B0-----:R0:W1:Y:S02]  /*10a70*/  SYNCS.PHASECHK.TRANS64.TRYWAIT P0, [R6+URZ], R5 ;  /* 0x00000005060075a7 */ /* 0x001064000800017f */
[----:B-1----:R-:W-:Y:S05]  /*10a80*/  @!P0 NANOSLEEP.SYNCS 0x989680 ;  /* 0x009896800000895d */ /* 0x002fea0003900000 */
[----:B------:R-:W1:Y:S02]  /*10a90*/  @!P0 SYNCS.PHASECHK.TRANS64 P0, [R6+URZ], R5 ;  /* 0x00000005060085a7 */ /* 0x000e64000800007f */
[----:B-1----:R-:W-:Y:S05]  /*10aa0*/  @!P0 BRA `(.L_x_326) ;  /* 0xfffffffc00f08947 */ /* 0x002fea000383ffff */
[----:B------:R-:W-:Y:S05]  /*10ab0*/  BRA `(.L_x_342) ;  /* 0xfffffff800ac7947 */ /* 0x000fea000383ffff */
.L_x_327:
[----:B-1----:R1:W2:Y:S02]  /*10ac0*/  SYNCS.PHASECHK.TRANS64.TRYWAIT P0, [R7+URZ], R4 ;  /* 0x00000004070075a7 */ /* 0x0022a4000800017f */
[----:B--2---:R-:W-:Y:S05]  /*10ad0*/  @!P0 NANOSLEEP.SYNCS 0x989680 ;  /* 0x009896800000895d */ /* 0x004fea0003900000 */
[----:B------:R-:W2:Y:S02]  /*10ae0*/  @!P0 SYNCS.PHASECHK.TRANS64 P0, [R7+URZ], R4 ;  /* 0x00000004070085a7 */ /* 0x000ea4000800007f */
[----:B--2---:R-:W-:Y:S05]  /*10af0*/  @!P0 BRA `(.L_x_327) ;  /* 0xfffffffc00f08947 */ /* 0x004fea000383ffff */
[----:B------:R-:W-:Y:S05]  /*10b00*/  BRA `(.L_x_343) ;  /* 0xfffffff800b47947 */ /* 0x000fea000383ffff */
.L_x_344:
[----:B------:R-:W-:-:S00]  /*10b10*/  BRA `(.L_x_344) ;  /* 0xfffffffc00fc7947 */ /* 0x000fc0000383ffff */
[----:B------:R-:W-:-:S00]  /*10b20*/  NOP ;  /* 0x0000000000007918 */ /* 0x000fc00000000000 */
        /* <DEDUP_REMOVED lines=13> */
.L_x_345:


//--------------------- .nv.shared._ZN7cutlass13device_kernelINS_4gemm6kernel13GemmUniversalIN4cute5tupleIJiiiiEEENS1_10collective13CollectiveMmaINS1_37MainloopSm90TmaGmmaWarpSpecializedFP8ILi9ENS5_IJNS4_1CILi4EEENSA_ILi1EEESC_EEENS1_35KernelTmaWarpSpecializedCooperativeEEENS5_IJNSA_ILi128EEENSA_ILi256EEENSA_ILi64EEEEEENS_12float_e5m2_tENS5_IJlSC_lEEESK_SL_NS4_8TiledMMAINS4_8MMA_AtomIJNS4_4SM904GMMA31MMA_64x256x32_F32E5M2E5M2_SS_TNILNSP_7ScaleInE1ELSR_1EEEEEENS4_6LayoutINS5_IJNSA_ILi2EEESC_SC_EEENS5_IJSC_NSA_ILi0EEESX_EEEEENS5_IJNS4_10UnderscoreES10_S10_EEEEENS4_13SM90_TMA_LOADENS4_14ComposedLayoutINS4_7SwizzleILi2ELi4ELi3EEENS4_18smem_ptr_flag_bitsILi8EEENSU_INS5_IJNSA_ILi8EEESI_EEENS5_IJSI_SC_EEEEEEEvNS4_8identityENS4_23SM90_TMA_LOAD_MULTICASTES1D_vS1E_EENS_8epilogue10collective6detail29Sm90TmaWarpSpecializedAdapterINS1I_15DefaultEpilogueISK_SL_SL_NS1H_6thread17LinearCombinationISK_Li1EffLNS1M_9ScaleType4KindE0ELNS_15FloatRoundStyleE2ESK_EENS1_15EpilogueDefaultEEEEEvvEEEEvNT_6ParamsE --------------------------
	.section	.nv.shared._ZN7cutlass13device_kernelINS_4gemm6kernel13GemmUniversalIN4cute5tupleIJiiiiEEENS1_10collective13CollectiveMmaINS1_37MainloopSm90TmaGmmaWarpSpecializedFP8ILi9ENS5_IJNS4_1CILi4EEENSA_ILi1EEESC_EEENS1_35KernelTmaWarpSpecializedCooperativeEEENS5_IJNSA_ILi128EEENSA_ILi256EEENSA_ILi64EEEEEENS_12float_e5m2_tENS5_IJlSC_lEEESK_SL_NS4_8TiledMMAINS4_8MMA_AtomIJNS4_4SM904GMMA31MMA_64x256x32_F32E5M2E5M2_SS_TNILNSP_7ScaleInE1ELSR_1EEEEEENS4_6LayoutINS5_IJNSA_ILi2EEESC_SC_EEENS5_IJSC_NSA_ILi0EEESX_EEEEENS5_IJNS4_10UnderscoreES10_S10_EEEEENS4_13SM90_TMA_LOADENS4_14ComposedLayoutINS4_7SwizzleILi2ELi4ELi3EEENS4_18smem_ptr_flag_bitsILi8EEENSU_INS5_IJNSA_ILi8EEESI_EEENS5_IJSI_SC_EEEEEEEvNS4_8identityENS4_23SM90_TMA_LOAD_MULTICASTES1D_vS1E_EENS_8epilogue10collective6detail29Sm90TmaWarpSpecializedAdapterINS1I_15DefaultEpilogueISK_SL_SL_NS1H_6thread17LinearCombinationISK_Li1EffLNS1M_9ScaleType4KindE0ELNS_15FloatRoundStyleE2ESK_EENS1_15EpilogueDefaultEEEEEvvEEEEvNT_6ParamsE,"aw",@nobits
	.sectionflags	@""
	.align	16
	.zero		1024


//--------------------- .nv.shared.reserved.0     --------------------------
	.section	.nv.shared.reserved.0,"aw",@nobits
	.weak		__nv_reservedSMEM_offset_0_alias
	.size		__nv_reservedSMEM_offset_0_alias, 0, 0
	.other		__nv_reservedSMEM_offset_0_alias,@"STO_CUDA_RESERVED_SHARED STV_DEFAULT"
__nv_reservedSMEM_offset_0_alias:
	.zero		0


//--------------------- .nv.global                --------------------------
	.section	.nv.global,"aw",@nobits
.nv.global:
	.type		_ZN40_INTERNAL_a5dab704_4_k_cu_432a921b_251924cute1_E,@object
	.size		_ZN40_INTERNAL_a5dab704_4_k_cu_432a921b_251924cute1_E,(_ZN40_INTERNAL_a5dab704_4_k_cu_432a921b_251924cuda3std3__45__cpo6cbeginE - _ZN40_INTERNAL_a5dab704_4_k_cu_432a921b_251924cute1_E)
_ZN40_INTERNAL_a5dab704_4_k_cu_432a921b_251924cute1_E:
	.zero		1
	.type		_ZN40_INTERNAL_a5dab704_4_k_cu_432a921b_251924cuda3std3__45__cpo6cbeginE,@object
	.size		_ZN40_INTERNAL_a5dab704_4_k_cu_432a921b_251924cuda3std3__45__cpo6cbeginE,(_ZN40_INTERNAL_a5dab704_4_k_cu_432a921b_251924cuda3std3__48in_placeE - _ZN40_INTERNAL_a5dab704_4_k_cu_432a921b_251924cuda3std3__45__cpo6cbeginE)
_ZN40_INTERNAL_a5dab704_4_k_cu_432a921b_251924cuda3std3__45__cpo6cbeginE:
	.zero		1
	.type		_ZN40_INTERNAL_a5dab704_4_k_cu_432a921b_251924cuda3std3__48in_placeE,@object
	.size		_ZN40_INTERNAL_a5dab704_4_k_cu_432a921b_251924cuda3std3__48in_placeE,(_ZN40_INTERNAL_a5dab704_4_k_cu_432a921b_251924cuda3std6ranges3__45__cpo9iter_moveE - _ZN40_INTERNAL_a5dab704_4_k_cu_432a921b_251924cuda3std3__48in_placeE)
_ZN40_INTERNAL_a5dab704_4_k_cu_432a921b_251924cuda3std3__48in_placeE:
	.zero		1
	.type		_ZN40_INTERNAL_a5dab704_4_k_cu_432a921b_251924cuda3std6ranges3__45__cpo9iter_moveE,@object
	.size		_ZN40_INTERNAL_a5dab704_4_k_cu_432a921b_251924cuda3std6ranges3__45__cpo9iter_moveE,(_ZN40_INTERNAL_a5dab704_4_k_cu_432a921b_251924cuda3std3__45__cpo5beginE - _ZN40_INTERNAL_a5dab704_4_k_cu_432a921b_251924cuda3std6ranges3__45__cpo9iter_moveE)
_ZN40_INTERNAL_a5dab704_4_k_cu_432a921b_251924cuda3std6ranges3__45__cpo9iter_moveE:
	.zero		1
	.type		_ZN40_INTERNAL_a5dab704_4_k_cu_432a921b_251924cuda3std3__45__cpo5beginE,@object
	.size		_ZN40_INTERNAL_a5dab704_4_k_cu_432a921b_251924cuda3std3__45__cpo5beginE,(_ZN40_INTERNAL_a5dab704_4_k_cu_432a921b_251924cuda3std3__442_GLOBAL__N__a5dab704_4_k_cu_432a921b_251926ignoreE - _ZN40_INTERNAL_a5dab704_4_k_cu_432a921b_251924cuda3std3__45__cpo5beginE)
_ZN40_INTERNAL_a5dab704_4_k_cu_432a921b_251924cuda3std3__45__cpo5beginE:
	.zero		1
	.type		_ZN40_INTERNAL_a5dab704_4_k_cu_432a921b_251924cuda3std3__442_GLOBAL__N__a5dab704_4_k_cu_432a921b_251926ignoreE,@object
	.size		_ZN40_INTERNAL_a5dab704_4_k_cu_432a921b_251924cuda3std3__442_GLOBAL__N__a5dab704_4_k_cu_432a921b_251926ignoreE,(_ZN40_INTERNAL_a5dab704_4_k_cu_432a921b_251924cute7productE - _ZN40_INTERNAL_a5dab704_4_k_cu_432a921b_251924cuda3std3__442_GLOBAL__N__a5dab704_4_k_cu_432a921b_251926ignoreE)
_ZN40_INTERNAL_a5dab704_4_k_cu_432a921b_251924cuda3std3__442_GLOBAL__N__a5dab704_4_k_cu_432a921b_251926ignoreE:
	.zero		1
	.type		_ZN40_INTERNAL_a5dab704_4_k_cu_432a921b_251924cute7productE,@object
	.size		_ZN40_INTERNAL_a5dab704_4_k_cu_432a921b_251924cute7productE,(_ZN40_INTERNAL_a5dab704_4_k_cu_432a921b_251924cuda3std3__45__cpo3endE - _ZN40_INTERNAL_a5dab704_4_k_cu_432a921b_251924cute7productE)
_ZN40_INTERNAL_a5dab704_4_k_cu_432a921b_251924cute7productE:
	.zero		1
	.type		_ZN40_INTERNAL_a5dab704_4_k_cu_432a921b_251924cuda3std3__45__cpo3endE,@object
	.size		_ZN40_INTERNAL_a5dab704_4_k_cu_432a921b_251924cuda3std3__45__cpo3endE,(_ZN40_INTERNAL_a5dab704_4_k_cu_432a921b_251924cuda3std3__419piecewise_constructE - _ZN40_INTERNAL_a5dab704_4_k_cu_432a921b_251924cuda3std3__45__cpo3endE)
_ZN40_INTERNAL_a5dab704_4_k_cu_432a921b_251924cuda3std3__45__cpo3endE:
	.zero		1
	.type		_ZN40_INTERNAL_a5dab704_4_k_cu_432a921b_251924cuda3std3__419piecewise_constructE,@object
	.size		_ZN40_INTERNAL_a5dab704_4_k_cu_432a921b_251924cuda3std3__419piecewise_constructE,(_ZN40_INTERNAL_a5dab704_4_k_cu_432a921b_251924cuda3std3__45__cpo4cendE - _ZN40_INTERNAL_a5dab704_4_k_cu_432a921b_251924cuda3std3__419piecewise_constructE)
_ZN40_INTERNAL_a5dab704_4_k_cu_432a921b_251924cuda3std3__419piecewise_constructE:
	.zero		1
	.type		_ZN40_INTERNAL_a5dab704_4_k_cu_432a921b_251924cuda3std3__45__cpo4cendE,@object
	.size		_ZN40_INTERNAL_a5dab704_4_k_cu_432a921b_251924cuda3std3__45__cpo4cendE,(_ZN40_INTERNAL_a5dab704_4_k_cu_432a921b_251924cuda3std6ranges3__45__cpo4swapE - _ZN40_INTERNAL_a5dab704_4_k_cu_432a921b_251924cuda3std3__45__cpo4cendE)
_ZN40_INTERNAL_a5dab704_4_k_cu_432a921b_251924cuda3std3__45__cpo4cendE:
	.zero		1
	.type		_ZN40_INTERNAL_a5dab704_4_k_cu_432a921b_251924cuda3std6ranges3__45__cpo4swapE,@object
	.size		_ZN40_INTERNAL_a5dab704_4_k_cu_432a921b_251924cuda3std6ranges3__45__cpo4swapE,(.L_7 - _ZN40_INTERNAL_a5dab704_4_k_cu_432a921b_251924cuda3std6ranges3__45__cpo4swapE)
_ZN40_INTERNAL_a5dab704_4_k_cu_432a921b_251924cuda3std6ranges3__45__cpo4swapE:
	.zero		1
.L_7:


//--------------------- .nv.constant0._ZN7cutlass13device_kernelINS_4gemm6kernel13GemmUniversalIN4cute5tupleIJiiiiEEENS1_10collective13CollectiveMmaINS1_37MainloopSm90TmaGmmaWarpSpecializedFP8ILi9ENS5_IJNS4_1CILi4EEENSA_ILi1EEESC_EEENS1_35KernelTmaWarpSpecializedCooperativeEEENS5_IJNSA_ILi128EEENSA_ILi256EEENSA_ILi64EEEEEENS_12float_e5m2_tENS5_IJlSC_lEEESK_SL_NS4_8TiledMMAINS4_8MMA_AtomIJNS4_4SM904GMMA31MMA_64x256x32_F32E5M2E5M2_SS_TNILNSP_7ScaleInE1ELSR_1EEEEEENS4_6LayoutINS5_IJNSA_ILi2EEESC_SC_EEENS5_IJSC_NSA_ILi0EEESX_EEEEENS5_IJNS4_10UnderscoreES10_S10_EEEEENS4_13SM90_TMA_LOADENS4_14ComposedLayoutINS4_7SwizzleILi2ELi4ELi3EEENS4_18smem_ptr_flag_bitsILi8EEENSU_INS5_IJNSA_ILi8EEESI_EEENS5_IJSI_SC_EEEEEEEvNS4_8identityENS4_23SM90_TMA_LOAD_MULTICASTES1D_vS1E_EENS_8epilogue10collective6detail29Sm90TmaWarpSpecializedAdapterINS1I_15DefaultEpilogueISK_SL_SL_NS1H_6thread17LinearCombinationISK_Li1EffLNS1M_9ScaleType4KindE0ELNS_15FloatRoundStyleE2ESK_EENS1_15EpilogueDefaultEEEEEvvEEEEvNT_6ParamsE --------------------------
	.section	.nv.constant0._ZN7cutlass13device_kernelINS_4gemm6kernel13GemmUniversalIN4cute5tupleIJiiiiEEENS1_10collective13CollectiveMmaINS1_37MainloopSm90TmaGmmaWarpSpecializedFP8ILi9ENS5_IJNS4_1CILi4EEENSA_ILi1EEESC_EEENS1_35KernelTmaWarpSpecializedCooperativeEEENS5_IJNSA_ILi128EEENSA_ILi256EEENSA_ILi64EEEEEENS_12float_e5m2_tENS5_IJlSC_lEEESK_SL_NS4_8TiledMMAINS4_8MMA_AtomIJNS4_4SM904GMMA31MMA_64x256x32_F32E5M2E5M2_SS_TNILNSP_7ScaleInE1ELSR_1EEEEEENS4_6LayoutINS5_IJNSA_ILi2EEESC_SC_EEENS5_IJSC_NSA_ILi0EEESX_EEEEENS5_IJNS4_10UnderscoreES10_S10_EEEEENS4_13SM90_TMA_LOADENS4_14ComposedLayoutINS4_7SwizzleILi2ELi4ELi3EEENS4_18smem_ptr_flag_bitsILi8EEENSU_INS5_IJNSA_ILi8EEESI_EEENS5_IJSI_SC_EEEEEEEvNS4_8identityENS4_23SM90_TMA_LOAD_MULTICASTES1D_vS1E_EENS_8epilogue10collective6detail29Sm90TmaWarpSpecializedAdapterINS1I_15DefaultEpilogueISK_SL_SL_NS1H_6thread17LinearCombinationISK_Li1EffLNS1M_9ScaleType4KindE0ELNS_15FloatRoundStyleE2ESK_EENS1_15EpilogueDefaultEEEEEvvEEEEvNT_6ParamsE,"a",@progbits
	.sectionflags	@""
	.align	4
.nv.constant0._ZN7cutlass13device_kernelINS_4gemm6kernel13GemmUniversalIN4cute5tupleIJiiiiEEENS1_10collective13CollectiveMmaINS1_37MainloopSm90TmaGmmaWarpSpecializedFP8ILi9ENS5_IJNS4_1CILi4EEENSA_ILi1EEESC_EEENS1_35KernelTmaWarpSpecializedCooperativeEEENS5_IJNSA_ILi128EEENSA_ILi256EEENSA_ILi64EEEEEENS_12float_e5m2_tENS5_IJlSC_lEEESK_SL_NS4_8TiledMMAINS4_8MMA_AtomIJNS4_4SM904GMMA31MMA_64x256x32_F32E5M2E5M2_SS_TNILNSP_7ScaleInE1ELSR_1EEEEEENS4_6LayoutINS5_IJNSA_ILi2EEESC_SC_EEENS5_IJSC_NSA_ILi0EEESX_EEEEENS5_IJNS4_10UnderscoreES10_S10_EEEEENS4_13SM90_TMA_LOADENS4_14ComposedLayoutINS4_7SwizzleILi2ELi4ELi3EEENS4_18smem_ptr_flag_bitsILi8EEENSU_INS5_IJNSA_ILi8EEESI_EEENS5_IJSI_SC_EEEEEEEvNS4_8identityENS4_23SM90_TMA_LOAD_MULTICASTES1D_vS1E_EENS_8epilogue10collective6detail29Sm90TmaWarpSpecializedAdapterINS1I_15DefaultEpilogueISK_SL_SL_NS1H_6thread17LinearCombinationISK_Li1EffLNS1M_9ScaleType4KindE0ELNS_15FloatRoundStyleE2ESK_EENS1_15EpilogueDefaultEEEEEvvEEEEvNT_6ParamsE:
	.zero		1664


//--------------------- SYMBOLS --------------------------

	.type		.nv.reservedSmem.offset0,@object
	.size		.nv.reservedSmem.offset0,0x4
